//
// Generated by NVIDIA NVVM Compiler
//
// Compiler Build ID: CL-36424714
// Cuda compilation tools, release 13.0, V13.0.88
// Based on NVVM 20.0.0
//

.version 9.0
.target sm_100
.address_size 64

	// .globl	_Z24sharedMemCyclicReductionPdS_S_S_S_S_S_S_S_dddddiiiii
// _ZZ24sharedMemCyclicReductionPdS_S_S_S_S_S_S_S_dddddiiiiiE3d_l has been demoted

.visible .entry _Z24sharedMemCyclicReductionPdS_S_S_S_S_S_S_S_dddddiiiii(
	.param .u64 .ptr .align 1 _Z24sharedMemCyclicReductionPdS_S_S_S_S_S_S_S_dddddiiiii_param_0,
	.param .u64 .ptr .align 1 _Z24sharedMemCyclicReductionPdS_S_S_S_S_S_S_S_dddddiiiii_param_1,
	.param .u64 .ptr .align 1 _Z24sharedMemCyclicReductionPdS_S_S_S_S_S_S_S_dddddiiiii_param_2,
	.param .u64 .ptr .align 1 _Z24sharedMemCyclicReductionPdS_S_S_S_S_S_S_S_dddddiiiii_param_3,
	.param .u64 .ptr .align 1 _Z24sharedMemCyclicReductionPdS_S_S_S_S_S_S_S_dddddiiiii_param_4,
	.param .u64 .ptr .align 1 _Z24sharedMemCyclicReductionPdS_S_S_S_S_S_S_S_dddddiiiii_param_5,
	.param .u64 .ptr .align 1 _Z24sharedMemCyclicReductionPdS_S_S_S_S_S_S_S_dddddiiiii_param_6,
	.param .u64 .ptr .align 1 _Z24sharedMemCyclicReductionPdS_S_S_S_S_S_S_S_dddddiiiii_param_7,
	.param .u64 .ptr .align 1 _Z24sharedMemCyclicReductionPdS_S_S_S_S_S_S_S_dddddiiiii_param_8,
	.param .f64 _Z24sharedMemCyclicReductionPdS_S_S_S_S_S_S_S_dddddiiiii_param_9,
	.param .f64 _Z24sharedMemCyclicReductionPdS_S_S_S_S_S_S_S_dddddiiiii_param_10,
	.param .f64 _Z24sharedMemCyclicReductionPdS_S_S_S_S_S_S_S_dddddiiiii_param_11,
	.param .f64 _Z24sharedMemCyclicReductionPdS_S_S_S_S_S_S_S_dddddiiiii_param_12,
	.param .f64 _Z24sharedMemCyclicReductionPdS_S_S_S_S_S_S_S_dddddiiiii_param_13,
	.param .u32 _Z24sharedMemCyclicReductionPdS_S_S_S_S_S_S_S_dddddiiiii_param_14,
	.param .u32 _Z24sharedMemCyclicReductionPdS_S_S_S_S_S_S_S_dddddiiiii_param_15,
	.param .u32 _Z24sharedMemCyclicReductionPdS_S_S_S_S_S_S_S_dddddiiiii_param_16,
	.param .u32 _Z24sharedMemCyclicReductionPdS_S_S_S_S_S_S_S_dddddiiiii_param_17,
	.param .u32 _Z24sharedMemCyclicReductionPdS_S_S_S_S_S_S_S_dddddiiiii_param_18
)
{
	.reg .pred 	%p<20>;
	.reg .b32 	%r<143>;
	.reg .b32 	%f<55>;
	.reg .b64 	%rd<58>;
	.reg .b64 	%fd<100>;
	// demoted variable
	.shared .align 8 .b8 _ZZ24sharedMemCyclicReductionPdS_S_S_S_S_S_S_S_dddddiiiiiE3d_l[256];
	ld.param.u64 	%rd19, [_Z24sharedMemCyclicReductionPdS_S_S_S_S_S_S_S_dddddiiiii_param_0];
	ld.param.u64 	%rd20, [_Z24sharedMemCyclicReductionPdS_S_S_S_S_S_S_S_dddddiiiii_param_1];
	ld.param.u64 	%rd21, [_Z24sharedMemCyclicReductionPdS_S_S_S_S_S_S_S_dddddiiiii_param_2];
	ld.param.u64 	%rd22, [_Z24sharedMemCyclicReductionPdS_S_S_S_S_S_S_S_dddddiiiii_param_3];
	ld.param.u64 	%rd23, [_Z24sharedMemCyclicReductionPdS_S_S_S_S_S_S_S_dddddiiiii_param_4];
	ld.param.u64 	%rd24, [_Z24sharedMemCyclicReductionPdS_S_S_S_S_S_S_S_dddddiiiii_param_5];
	ld.param.u64 	%rd25, [_Z24sharedMemCyclicReductionPdS_S_S_S_S_S_S_S_dddddiiiii_param_6];
	ld.param.u64 	%rd26, [_Z24sharedMemCyclicReductionPdS_S_S_S_S_S_S_S_dddddiiiii_param_7];
	ld.param.u64 	%rd27, [_Z24sharedMemCyclicReductionPdS_S_S_S_S_S_S_S_dddddiiiii_param_8];
	ld.param.f64 	%fd97, [_Z24sharedMemCyclicReductionPdS_S_S_S_S_S_S_S_dddddiiiii_param_9];
	ld.param.f64 	%fd99, [_Z24sharedMemCyclicReductionPdS_S_S_S_S_S_S_S_dddddiiiii_param_10];
	ld.param.f64 	%fd16, [_Z24sharedMemCyclicReductionPdS_S_S_S_S_S_S_S_dddddiiiii_param_11];
	ld.param.f64 	%fd17, [_Z24sharedMemCyclicReductionPdS_S_S_S_S_S_S_S_dddddiiiii_param_12];
	ld.param.f64 	%fd18, [_Z24sharedMemCyclicReductionPdS_S_S_S_S_S_S_S_dddddiiiii_param_13];
	ld.param.u32 	%r30, [_Z24sharedMemCyclicReductionPdS_S_S_S_S_S_S_S_dddddiiiii_param_14];
	ld.param.u32 	%r31, [_Z24sharedMemCyclicReductionPdS_S_S_S_S_S_S_S_dddddiiiii_param_15];
	ld.param.u32 	%r32, [_Z24sharedMemCyclicReductionPdS_S_S_S_S_S_S_S_dddddiiiii_param_17];
	ld.param.u32 	%r33, [_Z24sharedMemCyclicReductionPdS_S_S_S_S_S_S_S_dddddiiiii_param_18];
	cvta.to.global.u64 	%rd1, %rd25;
	cvta.to.global.u64 	%rd2, %rd20;
	cvta.to.global.u64 	%rd3, %rd21;
	cvta.to.global.u64 	%rd4, %rd19;
	cvta.to.global.u64 	%rd5, %rd26;
	cvta.to.global.u64 	%rd6, %rd27;
	cvta.to.global.u64 	%rd7, %rd24;
	cvta.to.global.u64 	%rd8, %rd23;
	cvta.to.global.u64 	%rd9, %rd22;
	mov.u32 	%r34, %ctaid.y;
	mov.u32 	%r35, %ntid.y;
	mov.u32 	%r36, %tid.y;
	mad.lo.s32 	%r37, %r34, %r35, %r36;
	mov.u32 	%r38, %ctaid.z;
	mov.u32 	%r39, %ntid.z;
	mov.u32 	%r40, %tid.z;
	mad.lo.s32 	%r41, %r38, %r39, %r40;
	mov.u32 	%r1, %tid.x;
	mad.lo.s32 	%r42, %r31, %r41, %r37;
	mul.lo.s32 	%r141, %r42, %r30;
	mad.lo.s32 	%r43, %r33, %r40, %r36;
	mul.lo.s32 	%r142, %r43, %r32;
	setp.ne.s32 	%p1, %r1, 0;
	mul.wide.s32 	%rd28, %r141, 8;
	add.s64 	%rd57, %rd9, %rd28;
	@%p1 bra 	$L__BB0_2;
	ld.global.f64 	%fd23, [%rd57+8];
	ld.global.f64 	%fd24, [%rd57];
	ld.global.f64 	%fd25, [%rd5];
	mul.f64 	%fd26, %fd24, %fd25;
	sub.f64 	%fd95, %fd23, %fd26;
	add.s64 	%rd56, %rd57, 16;
	ld.global.f64 	%fd96, [%rd7];
	mov.u32 	%r135, %r142;
	bra.uni 	$L__BB0_5;
$L__BB0_2:
	shr.u32 	%r44, %r30, 31;
	add.s32 	%r45, %r30, %r44;
	shr.s32 	%r46, %r45, 1;
	add.s32 	%r47, %r46, -1;
	setp.ne.s32 	%p2, %r1, %r47;
	@%p2 bra 	$L__BB0_4;
	shl.b32 	%r50, %r1, 1;
	add.s32 	%r51, %r141, %r50;
	mul.wide.s32 	%rd31, %r51, 8;
	add.s64 	%rd56, %rd9, %rd31;
	ld.global.f64 	%fd95, [%rd56+8];
	add.s32 	%r135, %r142, %r1;
	ld.global.f64 	%fd96, [%rd6];
	bra.uni 	$L__BB0_5;
$L__BB0_4:
	shl.b32 	%r48, %r1, 1;
	add.s32 	%r49, %r141, %r48;
	mul.wide.s32 	%rd29, %r49, 8;
	add.s64 	%rd30, %rd9, %rd29;
	ld.global.f64 	%fd19, [%rd30+8];
	ld.global.f64 	%fd20, [%rd30];
	ld.global.f64 	%fd21, [%rd8];
	mul.f64 	%fd22, %fd20, %fd21;
	sub.f64 	%fd95, %fd19, %fd22;
	add.s32 	%r135, %r142, %r1;
	add.s64 	%rd56, %rd30, 16;
	ld.global.f64 	%fd96, [%rd7];
$L__BB0_5:
	ld.global.f64 	%fd27, [%rd56];
	mul.f64 	%fd28, %fd96, %fd27;
	sub.f64 	%fd29, %fd95, %fd28;
	shl.b32 	%r54, %r135, 3;
	mov.u32 	%r55, _ZZ24sharedMemCyclicReductionPdS_S_S_S_S_S_S_S_dddddiiiiiE3d_l;
	add.s32 	%r56, %r55, %r54;
	st.shared.f64 	[%r56], %fd29;
	bar.sync 	0;
	cvt.rn.f32.s32 	%f1, %r30;
	mul.f32 	%f4, %f1, 0f3F000000;
	setp.lt.f32 	%p3, %f4, 0f00800000;
	mul.f32 	%f5, %f4, 0f4B000000;
	selp.f32 	%f6, %f5, %f4, %p3;
	selp.f32 	%f7, 0fC1B80000, 0f00000000, %p3;
	mov.b32 	%r57, %f6;
	add.s32 	%r58, %r57, -1060439283;
	and.b32  	%r59, %r58, -8388608;
	sub.s32 	%r60, %r57, %r59;
	mov.b32 	%f8, %r60;
	cvt.rn.f32.s32 	%f9, %r59;
	fma.rn.f32 	%f10, %f9, 0f34000000, %f7;
	add.f32 	%f11, %f8, 0fBF800000;
	fma.rn.f32 	%f12, %f11, 0f3DC6B27F, 0fBE2C7F30;
	fma.rn.f32 	%f13, %f12, %f11, 0f3E2FCF2A;
	fma.rn.f32 	%f14, %f13, %f11, 0fBE374E43;
	fma.rn.f32 	%f15, %f14, %f11, 0f3E520BF4;
	fma.rn.f32 	%f16, %f15, %f11, 0fBE763C8B;
	fma.rn.f32 	%f17, %f16, %f11, 0f3E93BF99;
	fma.rn.f32 	%f18, %f17, %f11, 0fBEB8AA49;
	fma.rn.f32 	%f19, %f18, %f11, 0f3EF6384A;
	fma.rn.f32 	%f20, %f19, %f11, 0fBF38AA3B;
	mul.f32 	%f21, %f11, %f20;
	mul.f32 	%f22, %f11, %f21;
	fma.rn.f32 	%f23, %f11, 0f3FB8AA3B, %f22;
	add.f32 	%f24, %f10, %f23;
	setp.gt.u32 	%p4, %r57, 2139095039;
	fma.rn.f32 	%f25, %f6, 0f7F800000, 0f7F800000;
	selp.f32 	%f26, %f25, %f24, %p4;
	setp.eq.f32 	%p5, %f6, 0f00000000;
	selp.f32 	%f27, 0fFF800000, %f26, %p5;
	cvt.rni.f32.f32 	%f2, %f27;
	shr.u32 	%r61, %r30, 31;
	add.s32 	%r62, %r30, %r61;
	shr.s32 	%r7, %r62, 1;
	add.f32 	%f28, %f2, 0fBF800000;
	cvt.rzi.s32.f32 	%r8, %f28;
	cvt.rzi.s32.f32 	%r9, %f2;
	shr.s32 	%r63, %r30, 31;
	shr.u32 	%r64, %r63, 30;
	add.s32 	%r65, %r30, %r64;
	shr.u32 	%r66, %r65, 2;
	add.s32 	%r67, %r66, %r142;
	shl.b32 	%r68, %r67, 3;
	add.s32 	%r10, %r55, %r68;
	mul.wide.s32 	%rd32, %r8, 8;
	add.s64 	%rd15, %rd3, %rd32;
	mul.wide.s32 	%rd33, %r9, 8;
	add.s64 	%rd16, %rd4, %rd33;
	mov.b32 	%r137, 1;
	mov.b32 	%r136, 0;
	add.s64 	%rd53, %rd2, %rd33;
	add.s64 	%rd55, %rd1, %rd32;
$L__BB0_6:
	mov.u32 	%r12, %r137;
	cvt.rn.f32.u32 	%f29, %r136;
	setp.leu.f32 	%p6, %f2, %f29;
	@%p6 bra 	$L__BB0_17;
	shl.b32 	%r137, %r12, 1;
	shl.b32 	%r105, %r12, 2;
	div.s32 	%r106, %r30, %r105;
	setp.ge.s32 	%p15, %r1, %r106;
	@%p15 bra 	$L__BB0_16;
	mul.lo.s32 	%r14, %r137, %r1;
	setp.ne.s32 	%p16, %r137, %r7;
	@%p16 bra 	$L__BB0_11;
	setp.ne.s32 	%p19, %r1, 0;
	@%p19 bra 	$L__BB0_16;
	ld.shared.f64 	%fd78, [%r10+-8];
	ld.global.f64 	%fd79, [%rd53];
	mul.f64 	%fd80, %fd78, %fd79;
	ld.global.f64 	%fd81, [%rd15];
	add.s32 	%r131, %r7, %r142;
	shl.b32 	%r132, %r131, 3;
	mov.u32 	%r133, _ZZ24sharedMemCyclicReductionPdS_S_S_S_S_S_S_S_dddddiiiiiE3d_l;
	add.s32 	%r134, %r133, %r132;
	ld.shared.f64 	%fd82, [%r134+-8];
	mul.f64 	%fd83, %fd81, %fd82;
	sub.f64 	%fd84, %fd80, %fd83;
	ld.global.f64 	%fd85, [%rd55];
	mul.f64 	%fd86, %fd85, %fd79;
	ld.global.f64 	%fd87, [%rd16];
	mul.f64 	%fd88, %fd81, %fd87;
	sub.f64 	%fd89, %fd86, %fd88;
	div.rn.f64 	%fd90, %fd84, %fd89;
	mul.f64 	%fd91, %fd85, %fd82;
	mul.f64 	%fd92, %fd78, %fd87;
	sub.f64 	%fd93, %fd91, %fd92;
	div.rn.f64 	%fd94, %fd93, %fd89;
	st.shared.f64 	[%r10+-8], %fd90;
	st.shared.f64 	[%r134+-8], %fd94;
	bra.uni 	$L__BB0_16;
$L__BB0_11:
	setp.ne.s32 	%p17, %r1, 0;
	add.s32 	%r107, %r137, %r14;
	add.s32 	%r15, %r107, %r142;
	@%p17 bra 	$L__BB0_13;
	shl.b32 	%r123, %r15, 3;
	mov.u32 	%r124, _ZZ24sharedMemCyclicReductionPdS_S_S_S_S_S_S_S_dddddiiiiiE3d_l;
	add.s32 	%r125, %r124, %r123;
	ld.shared.f64 	%fd69, [%r125+-8];
	sub.s32 	%r126, %r15, %r12;
	shl.b32 	%r127, %r126, 3;
	add.s32 	%r128, %r124, %r127;
	ld.shared.f64 	%fd70, [%r128+-8];
	mul.wide.u32 	%rd49, %r136, 8;
	add.s64 	%rd50, %rd5, %rd49;
	ld.global.f64 	%fd71, [%rd50+8];
	mul.f64 	%fd72, %fd70, %fd71;
	sub.f64 	%fd73, %fd69, %fd72;
	shl.b32 	%r129, %r12, 4;
	add.s32 	%r130, %r128, %r129;
	ld.shared.f64 	%fd74, [%r130+-8];
	add.s64 	%rd51, %rd7, %rd49;
	ld.global.f64 	%fd75, [%rd51+8];
	mul.f64 	%fd76, %fd74, %fd75;
	sub.f64 	%fd77, %fd73, %fd76;
	st.shared.f64 	[%r125+-8], %fd77;
	bra.uni 	$L__BB0_16;
$L__BB0_13:
	setp.ne.s32 	%p18, %r107, %r7;
	@%p18 bra 	$L__BB0_15;
	shl.b32 	%r117, %r15, 3;
	mov.u32 	%r118, _ZZ24sharedMemCyclicReductionPdS_S_S_S_S_S_S_S_dddddiiiiiE3d_l;
	add.s32 	%r119, %r118, %r117;
	ld.shared.f64 	%fd64, [%r119+-8];
	sub.s32 	%r120, %r15, %r12;
	shl.b32 	%r121, %r120, 3;
	add.s32 	%r122, %r118, %r121;
	ld.shared.f64 	%fd65, [%r122+-8];
	mul.wide.u32 	%rd47, %r136, 8;
	add.s64 	%rd48, %rd6, %rd47;
	ld.global.f64 	%fd66, [%rd48+8];
	mul.f64 	%fd67, %fd65, %fd66;
	sub.f64 	%fd68, %fd64, %fd67;
	st.shared.f64 	[%r119+-8], %fd68;
	bra.uni 	$L__BB0_16;
$L__BB0_15:
	shl.b32 	%r109, %r15, 3;
	mov.u32 	%r110, _ZZ24sharedMemCyclicReductionPdS_S_S_S_S_S_S_S_dddddiiiiiE3d_l;
	add.s32 	%r111, %r110, %r109;
	ld.shared.f64 	%fd55, [%r111+-8];
	sub.s32 	%r112, %r15, %r12;
	shl.b32 	%r113, %r112, 3;
	add.s32 	%r114, %r110, %r113;
	ld.shared.f64 	%fd56, [%r114+-8];
	mul.wide.u32 	%rd44, %r136, 8;
	add.s64 	%rd45, %rd8, %rd44;
	ld.global.f64 	%fd57, [%rd45+8];
	mul.f64 	%fd58, %fd56, %fd57;
	sub.f64 	%fd59, %fd55, %fd58;
	shl.b32 	%r115, %r12, 4;
	add.s32 	%r116, %r114, %r115;
	ld.shared.f64 	%fd60, [%r116+-8];
	add.s64 	%rd46, %rd7, %rd44;
	ld.global.f64 	%fd61, [%rd46+8];
	mul.f64 	%fd62, %fd60, %fd61;
	sub.f64 	%fd63, %fd59, %fd62;
	st.shared.f64 	[%r111+-8], %fd63;
$L__BB0_16:
	bar.sync 	0;
	add.s32 	%r136, %r136, 1;
	bra.uni 	$L__BB0_6;
$L__BB0_17:
	setp.lt.s32 	%p7, %r30, 1;
	mul.f32 	%f30, %f1, 0f4B000000;
	selp.f32 	%f31, %f30, %f1, %p7;
	selp.f32 	%f32, 0fC1B80000, 0f00000000, %p7;
	mov.b32 	%r69, %f31;
	add.s32 	%r70, %r69, -1060439283;
	and.b32  	%r71, %r70, -8388608;
	sub.s32 	%r72, %r69, %r71;
	mov.b32 	%f33, %r72;
	cvt.rn.f32.s32 	%f34, %r71;
	fma.rn.f32 	%f35, %f34, 0f34000000, %f32;
	add.f32 	%f36, %f33, 0fBF800000;
	fma.rn.f32 	%f37, %f36, 0f3DC6B27F, 0fBE2C7F30;
	fma.rn.f32 	%f38, %f37, %f36, 0f3E2FCF2A;
	fma.rn.f32 	%f39, %f38, %f36, 0fBE374E43;
	fma.rn.f32 	%f40, %f39, %f36, 0f3E520BF4;
	fma.rn.f32 	%f41, %f40, %f36, 0fBE763C8B;
	fma.rn.f32 	%f42, %f41, %f36, 0f3E93BF99;
	fma.rn.f32 	%f43, %f42, %f36, 0fBEB8AA49;
	fma.rn.f32 	%f44, %f43, %f36, 0f3EF6384A;
	fma.rn.f32 	%f45, %f44, %f36, 0fBF38AA3B;
	mul.f32 	%f46, %f36, %f45;
	mul.f32 	%f47, %f36, %f46;
	fma.rn.f32 	%f48, %f36, 0f3FB8AA3B, %f47;
	add.f32 	%f49, %f35, %f48;
	setp.gt.u32 	%p8, %r69, 2139095039;
	fma.rn.f32 	%f50, %f31, 0f7F800000, 0f7F800000;
	selp.f32 	%f51, %f50, %f49, %p8;
	setp.eq.f32 	%p9, %f31, 0f00000000;
	selp.f32 	%f52, 0fFF800000, %f51, %p9;
	cvt.rni.f32.f32 	%f53, %f52;
	add.f32 	%f3, %f53, 0fC0000000;
	setp.leu.f32 	%p10, %f3, 0f00000000;
	@%p10 bra 	$L__BB0_24;
	cvt.rzi.s32.f32 	%r140, %f3;
	mov.b32 	%r138, 0;
$L__BB0_19:
	mov.u32 	%r19, %r12;
	shr.u32 	%r74, %r19, 31;
	add.s32 	%r75, %r19, %r74;
	shr.s32 	%r12, %r75, 1;
	and.b32  	%r76, %r75, -2;
	div.s32 	%r77, %r30, %r76;
	setp.ge.s32 	%p11, %r1, %r77;
	@%p11 bra 	$L__BB0_23;
	setp.ne.s32 	%p12, %r1, 0;
	shr.s32 	%r78, %r19, 31;
	shr.u32 	%r79, %r78, 30;
	add.s32 	%r80, %r19, %r79;
	shr.s32 	%r22, %r80, 2;
	add.s32 	%r81, %r142, %r22;
	mad.lo.s32 	%r23, %r12, %r1, %r81;
	@%p12 bra 	$L__BB0_22;
	shl.b32 	%r93, %r23, 3;
	mov.u32 	%r94, _ZZ24sharedMemCyclicReductionPdS_S_S_S_S_S_S_S_dddddiiiiiE3d_l;
	add.s32 	%r95, %r94, %r93;
	ld.shared.f64 	%fd41, [%r95+-8];
	mul.wide.s32 	%rd38, %r140, 8;
	add.s64 	%rd39, %rd3, %rd38;
	ld.global.f64 	%fd42, [%rd39+-8];
	shl.b32 	%r96, %r22, 3;
	add.s32 	%r97, %r95, %r96;
	ld.shared.f64 	%fd43, [%r97+-8];
	mul.f64 	%fd44, %fd42, %fd43;
	sub.f64 	%fd45, %fd41, %fd44;
	add.s64 	%rd40, %rd1, %rd38;
	ld.global.f64 	%fd46, [%rd40+-8];
	div.rn.f64 	%fd47, %fd45, %fd46;
	st.shared.f64 	[%r95+-8], %fd47;
	bra.uni 	$L__BB0_23;
$L__BB0_22:
	shl.b32 	%r82, %r23, 3;
	mov.u32 	%r83, _ZZ24sharedMemCyclicReductionPdS_S_S_S_S_S_S_S_dddddiiiiiE3d_l;
	add.s32 	%r84, %r83, %r82;
	ld.shared.f64 	%fd30, [%r84+-8];
	mul.wide.s32 	%rd34, %r140, 8;
	add.s64 	%rd35, %rd4, %rd34;
	ld.global.f64 	%fd31, [%rd35+-8];
	shl.b32 	%r88, %r80, 1;
	and.b32  	%r89, %r88, -8;
	sub.s32 	%r90, %r84, %r89;
	ld.shared.f64 	%fd32, [%r90+-8];
	mul.f64 	%fd33, %fd31, %fd32;
	sub.f64 	%fd34, %fd30, %fd33;
	add.s64 	%rd36, %rd3, %rd34;
	ld.global.f64 	%fd35, [%rd36+-8];
	shl.b32 	%r91, %r22, 3;
	add.s32 	%r92, %r84, %r91;
	ld.shared.f64 	%fd36, [%r92+-8];
	mul.f64 	%fd37, %fd35, %fd36;
	sub.f64 	%fd38, %fd34, %fd37;
	add.s64 	%rd37, %rd2, %rd34;
	ld.global.f64 	%fd39, [%rd37+-8];
	div.rn.f64 	%fd40, %fd38, %fd39;
	st.shared.f64 	[%r84+-8], %fd40;
$L__BB0_23:
	bar.sync 	0;
	add.s32 	%r138, %r138, 1;
	cvt.rn.f32.u32 	%f54, %r138;
	setp.gt.f32 	%p13, %f3, %f54;
	add.s32 	%r140, %r140, -1;
	@%p13 bra 	$L__BB0_19;
$L__BB0_24:
	setp.ne.s32 	%p14, %r1, 0;
	@%p14 bra 	$L__BB0_26;
	ld.global.f64 	%fd98, [%rd57];
	bra.uni 	$L__BB0_27;
$L__BB0_26:
	shl.b32 	%r98, %r1, 1;
	add.s32 	%r141, %r141, %r98;
	mul.wide.s32 	%rd41, %r141, 8;
	add.s64 	%rd57, %rd9, %rd41;
	ld.global.f64 	%fd48, [%rd57];
	add.s32 	%r142, %r142, %r1;
	shl.b32 	%r99, %r142, 3;
	mov.u32 	%r100, _ZZ24sharedMemCyclicReductionPdS_S_S_S_S_S_S_S_dddddiiiiiE3d_l;
	add.s32 	%r101, %r100, %r99;
	ld.shared.f64 	%fd49, [%r101+-8];
	mul.f64 	%fd50, %fd16, %fd49;
	sub.f64 	%fd98, %fd48, %fd50;
	mov.f64 	%fd97, %fd17;
	mov.f64 	%fd99, %fd18;
$L__BB0_27:
	shl.b32 	%r102, %r142, 3;
	mov.u32 	%r103, _ZZ24sharedMemCyclicReductionPdS_S_S_S_S_S_S_S_dddddiiiiiE3d_l;
	add.s32 	%r104, %r103, %r102;
	ld.shared.f64 	%fd51, [%r104];
	mul.f64 	%fd52, %fd99, %fd51;
	sub.f64 	%fd53, %fd98, %fd52;
	div.rn.f64 	%fd54, %fd53, %fd97;
	st.global.f64 	[%rd57], %fd54;
	mul.wide.s32 	%rd42, %r141, 8;
	add.s64 	%rd43, %rd9, %rd42;
	st.global.f64 	[%rd43+8], %fd51;
	bar.sync 	0;
	ret;

}


// ===== COMPILED SASS (sm_100) =====

	.target	sm_100

	.elftype	@"ET_EXEC"


//--------------------- .note.nv.tkinfo           --------------------------
	.section	.note.nv.tkinfo,"",@"SHT_NOTE"
	.sectionflags	@"SHF_NOTE_NV_TKINFO"
	.tkinfo
        /*0018*/ 	.word	0x00000002
        /*0030*/ 	.string	""
        /*0030*/ 	.string	"ptxas"
        /*0030*/ 	.string	"Cuda compilation tools, release 13.0, V13.0.88"
        /*0030*/ 	.string	"Build cuda_13.0.r13.0/compiler.36424714_0"
        /*0030*/ 	.string	"-arch sm_100 -m 64 "



//--------------------- .note.nv.cuinfo           --------------------------
	.section	.note.nv.cuinfo,"",@"SHT_NOTE"
	.sectionflags	@"SHF_NOTE_NV_CUINFO"
        /*0018*/ 	.short	0x0002
        /*001a*/ 	.short	0x0064
        /*001c*/ 	.short	0x0082
	.zero		2


//--------------------- .nv.info                  --------------------------
	.section	.nv.info,"",@"SHT_CUDA_INFO"
	.align	4


	//----- nvinfo : EIATTR_REGCOUNT
	.align		4
        /*0000*/ 	.byte	0x04, 0x2f
        /*0002*/ 	.short	(.L_1 - .L_0)
	.align		4
.L_0:
        /*0004*/ 	.word	index@(_Z24sharedMemCyclicReductionPdS_S_S_S_S_S_S_S_dddddiiiii)
        /*0008*/ 	.word	0x0000002f


	//----- nvinfo : EIATTR_FRAME_SIZE
	.align		4
.L_1:
        /*000c*/ 	.byte	0x04, 0x11
        /*000e*/ 	.short	(.L_3 - .L_2)
	.align		4
.L_2:
        /*0010*/ 	.word	index@($__internal_0_$__cuda_sm20_div_rn_f64_full)
        /*0014*/ 	.word	0x00000000


	//----- nvinfo : EIATTR_FRAME_SIZE
	.align		4
.L_3:
        /*0018*/ 	.byte	0x04, 0x11
        /*001a*/ 	.short	(.L_5 - .L_4)
	.align		4
.L_4:
        /*001c*/ 	.word	index@(_Z24sharedMemCyclicReductionPdS_S_S_S_S_S_S_S_dddddiiiii)
        /*0020*/ 	.word	0x00000000


	//----- nvinfo : EIATTR_MIN_STACK_SIZE
	.align		4
.L_5:
        /*0024*/ 	.byte	0x04, 0x12
        /*0026*/ 	.short	(.L_7 - .L_6)
	.align		4
.L_6:
        /*0028*/ 	.word	index@(_Z24sharedMemCyclicReductionPdS_S_S_S_S_S_S_S_dddddiiiii)
        /*002c*/ 	.word	0x00000000
.L_7:


//--------------------- .nv.compat                --------------------------
	.section	.nv.compat,"",@"SHT_CUDA_COMPAT_INFO"
	.align	4
        /*0000*/ 	.byte	0x02, 0x09, 0x00, 0x00, 0x02, 0x02, 0x01, 0x00, 0x02, 0x05, 0x05, 0x00, 0x03, 0x07, 0x01, 0x01
        /*0010*/ 	.byte	0x02, 0x03, 0x00, 0x00, 0x02, 0x06, 0x01, 0x00, 0x04, 0x0b, 0x08, 0x00, 0x01, 0x00, 0x00, 0x00
        /*0020*/ 	.byte	0x00, 0x00, 0x00, 0x00


//--------------------- .nv.info._Z24sharedMemCyclicReductionPdS_S_S_S_S_S_S_S_dddddiiiii --------------------------
	.section	.nv.info._Z24sharedMemCyclicReductionPdS_S_S_S_S_S_S_S_dddddiiiii,"",@"SHT_CUDA_INFO"
	.sectionflags	@""
	.align	4


	//----- nvinfo : EIATTR_CUDA_API_VERSION
	.align		4
        /*0000*/ 	.byte	0x04, 0x37
        /*0002*/ 	.short	(.L_9 - .L_8)
.L_8:
        /*0004*/ 	.word	0x00000082


	//----- nvinfo : EIATTR_KPARAM_INFO
	.align		4
.L_9:
        /*0008*/ 	.byte	0x04, 0x17
        /*000a*/ 	.short	(.L_11 - .L_10)
.L_10:
        /*000c*/ 	.word	0x00000000
        /*0010*/ 	.short	0x0012
        /*0012*/ 	.short	0x0080
        /*0014*/ 	.byte	0x00, 0xf0, 0x11, 0x00


	//----- nvinfo : EIATTR_KPARAM_INFO
	.align		4
.L_11:
        /*0018*/ 	.byte	0x04, 0x17
        /*001a*/ 	.short	(.L_13 - .L_12)
.L_12:
        /*001c*/ 	.word	0x00000000
        /*0020*/ 	.short	0x0011
        /*0022*/ 	.short	0x007c
        /*0024*/ 	.byte	0x00, 0xf0, 0x11, 0x00


	//----- nvinfo : EIATTR_KPARAM_INFO
	.align		4
.L_13:
        /*0028*/ 	.byte	0x04, 0x17
        /*002a*/ 	.short	(.L_15 - .L_14)
.L_14:
        /*002c*/ 	.word	0x00000000
        /*0030*/ 	.short	0x0010
        /*0032*/ 	.short	0x0078
        /*0034*/ 	.byte	0x00, 0xf0, 0x11, 0x00


	//----- nvinfo : EIATTR_KPARAM_INFO
	.align		4
.L_15:
        /*0038*/ 	.byte	0x04, 0x17
        /*003a*/ 	.short	(.L_17 - .L_16)
.L_16:
        /*003c*/ 	.word	0x00000000
        /*0040*/ 	.short	0x000f
        /*0042*/ 	.short	0x0074
        /*0044*/ 	.byte	0x00, 0xf0, 0x11, 0x00


	//----- nvinfo : EIATTR_KPARAM_INFO
	.align		4
.L_17:
        /*0048*/ 	.byte	0x04, 0x17
        /*004a*/ 	.short	(.L_19 - .L_18)
.L_18:
        /*004c*/ 	.word	0x00000000
        /*0050*/ 	.short	0x000e
        /*0052*/ 	.short	0x0070
        /*0054*/ 	.byte	0x00, 0xf0, 0x11, 0x00


	//----- nvinfo : EIATTR_KPARAM_INFO
	.align		4
.L_19:
        /*0058*/ 	.byte	0x04, 0x17
        /*005a*/ 	.short	(.L_21 - .L_20)
.L_20:
        /*005c*/ 	.word	0x00000000
        /*0060*/ 	.short	0x000d
        /*0062*/ 	.short	0x0068
        /*0064*/ 	.byte	0x00, 0xf0, 0x21, 0x00


	//----- nvinfo : EIATTR_KPARAM_INFO
	.align		4
.L_21:
        /*0068*/ 	.byte	0x04, 0x17
        /*006a*/ 	.short	(.L_23 - .L_22)
.L_22:
        /*006c*/ 	.word	0x00000000
        /*0070*/ 	.short	0x000c
        /*0072*/ 	.short	0x0060
        /*0074*/ 	.byte	0x00, 0xf0, 0x21, 0x00


	//----- nvinfo : EIATTR_KPARAM_INFO
	.align		4
.L_23:
        /*0078*/ 	.byte	0x04, 0x17
        /*007a*/ 	.short	(.L_25 - .L_24)
.L_24:
        /*007c*/ 	.word	0x00000000
        /*0080*/ 	.short	0x000b
        /*0082*/ 	.short	0x0058
        /*0084*/ 	.byte	0x00, 0xf0, 0x21, 0x00


	//----- nvinfo : EIATTR_KPARAM_INFO
	.align		4
.L_25:
        /*0088*/ 	.byte	0x04, 0x17
        /*008a*/ 	.short	(.L_27 - .L_26)
.L_26:
        /*008c*/ 	.word	0x00000000
        /*0090*/ 	.short	0x000a
        /*0092*/ 	.short	0x0050
        /*0094*/ 	.byte	0x00, 0xf0, 0x21, 0x00


	//----- nvinfo : EIATTR_KPARAM_INFO
	.align		4
.L_27:
        /*0098*/ 	.byte	0x04, 0x17
        /*009a*/ 	.short	(.L_29 - .L_28)
.L_28:
        /*009c*/ 	.word	0x00000000
        /*00a0*/ 	.short	0x0009
        /*00a2*/ 	.short	0x0048
        /*00a4*/ 	.byte	0x00, 0xf0, 0x21, 0x00


	//----- nvinfo : EIATTR_KPARAM_INFO
	.align		4
.L_29:
        /*00a8*/ 	.byte	0x04, 0x17
        /*00aa*/ 	.short	(.L_31 - .L_30)
.L_30:
        /*00ac*/ 	.word	0x00000000
        /*00b0*/ 	.short	0x0008
        /*00b2*/ 	.short	0x0040
        /*00b4*/ 	.byte	0x00, 0xf5, 0x21, 0x00


	//----- nvinfo : EIATTR_KPARAM_INFO
	.align		4
.L_31:
        /*00b8*/ 	.byte	0x04, 0x17
        /*00ba*/ 	.short	(.L_33 - .L_32)
.L_32:
        /*00bc*/ 	.word	0x00000000
        /*00c0*/ 	.short	0x0007
        /*00c2*/ 	.short	0x0038
        /*00c4*/ 	.byte	0x00, 0xf5, 0x21, 0x00


	//----- nvinfo : EIATTR_KPARAM_INFO
	.align		4
.L_33:
        /*00c8*/ 	.byte	0x04, 0x17
        /*00ca*/ 	.short	(.L_35 - .L_34)
.L_34:
        /*00cc*/ 	.word	0x00000000
        /*00d0*/ 	.short	0x0006
        /*00d2*/ 	.short	0x0030
        /*00d4*/ 	.byte	0x00, 0xf5, 0x21, 0x00


	//----- nvinfo : EIATTR_KPARAM_INFO
	.align		4
.L_35:
        /*00d8*/ 	.byte	0x04, 0x17
        /*00da*/ 	.short	(.L_37 - .L_36)
.L_36:
        /*00dc*/ 	.word	0x00000000
        /*00e0*/ 	.short	0x0005
        /*00e2*/ 	.short	0x0028
        /*00e4*/ 	.byte	0x00, 0xf5, 0x21, 0x00


	//----- nvinfo : EIATTR_KPARAM_INFO
	.align		4
.L_37:
        /*00e8*/ 	.byte	0x04, 0x17
        /*00ea*/ 	.short	(.L_39 - .L_38)
.L_38:
        /*00ec*/ 	.word	0x00000000
        /*00f0*/ 	.short	0x0004
        /*00f2*/ 	.short	0x0020
        /*00f4*/ 	.byte	0x00, 0xf5, 0x21, 0x00


	//----- nvinfo : EIATTR_KPARAM_INFO
	.align		4
.L_39:
        /*00f8*/ 	.byte	0x04, 0x17
        /*00fa*/ 	.short	(.L_41 - .L_40)
.L_40:
        /*00fc*/ 	.word	0x00000000
        /*0100*/ 	.short	0x0003
        /*0102*/ 	.short	0x0018
        /*0104*/ 	.byte	0x00, 0xf5, 0x21, 0x00


	//----- nvinfo : EIATTR_KPARAM_INFO
	.align		4
.L_41:
        /*0108*/ 	.byte	0x04, 0x17
        /*010a*/ 	.short	(.L_43 - .L_42)
.L_42:
        /*010c*/ 	.word	0x00000000
        /*0110*/ 	.short	0x0002
        /*0112*/ 	.short	0x0010
        /*0114*/ 	.byte	0x00, 0xf5, 0x21, 0x00


	//----- nvinfo : EIATTR_KPARAM_INFO
	.align		4
.L_43:
        /*0118*/ 	.byte	0x04, 0x17
        /*011a*/ 	.short	(.L_45 - .L_44)
.L_44:
        /*011c*/ 	.word	0x00000000
        /*0120*/ 	.short	0x0001
        /*0122*/ 	.short	0x0008
        /*0124*/ 	.byte	0x00, 0xf5, 0x21, 0x00


	//----- nvinfo : EIATTR_KPARAM_INFO
	.align		4
.L_45:
        /*0128*/ 	.byte	0x04, 0x17
        /*012a*/ 	.short	(.L_47 - .L_46)
.L_46:
        /*012c*/ 	.word	0x00000000
        /*0130*/ 	.short	0x0000
        /*0132*/ 	.short	0x0000
        /*0134*/ 	.byte	0x00, 0xf5, 0x21, 0x00


	//----- nvinfo : EIATTR_SPARSE_MMA_MASK
	.align		4
.L_47:
        /*0138*/ 	.byte	0x03, 0x50
        /*013a*/ 	.short	0x0000


	//----- nvinfo : EIATTR_MAXREG_COUNT
	.align		4
        /*013c*/ 	.byte	0x03, 0x1b
        /*013e*/ 	.short	0x00ff


	//----- nvinfo : EIATTR_NUM_BARRIERS
	.align		4
        /*0140*/ 	.byte	0x02, 0x4c
        /*0142*/ 	.byte	0x01
	.zero		1


	//----- nvinfo : EIATTR_MERCURY_ISA_VERSION
	.align		4
        /*0144*/ 	.byte	0x03, 0x5f
        /*0146*/ 	.short	0x0101


	//----- nvinfo : EIATTR_VRC_CTA_INIT_COUNT
	.align		4
        /*0148*/ 	.byte	0x02, 0x4a
	.zero		1
	.zero		1


	//----- nvinfo : EIATTR_EXIT_INSTR_OFFSETS
	.align		4
        /*014c*/ 	.byte	0x04, 0x1c
        /*014e*/ 	.short	(.L_49 - .L_48)


	//   ....[0]....
.L_48:
        /*0150*/ 	.word	0x00002020


	//----- nvinfo : EIATTR_CRS_STACK_SIZE
	.align		4
.L_49:
        /*0154*/ 	.byte	0x04, 0x1e
        /*0156*/ 	.short	(.L_51 - .L_50)
.L_50:
        /*0158*/ 	.word	0x00000000


	//----- nvinfo : EIATTR_CBANK_PARAM_SIZE
	.align		4
.L_51:
        /*015c*/ 	.byte	0x03, 0x19
        /*015e*/ 	.short	0x0084


	//----- nvinfo : EIATTR_PARAM_CBANK
	.align		4
        /*0160*/ 	.byte	0x04, 0x0a
        /*0162*/ 	.short	(.L_53 - .L_52)
	.align		4
.L_52:
        /*0164*/ 	.word	index@(.nv.constant0._Z24sharedMemCyclicReductionPdS_S_S_S_S_S_S_S_dddddiiiii)
        /*0168*/ 	.short	0x0380
        /*016a*/ 	.short	0x0084


	//----- nvinfo : EIATTR_SW_WAR
	.align		4
.L_53:
        /*016c*/ 	.byte	0x04, 0x36
        /*016e*/ 	.short	(.L_55 - .L_54)
.L_54:
        /*0170*/ 	.word	0x00000008
.L_55:


//--------------------- .nv.callgraph             --------------------------
	.section	.nv.callgraph,"",@"SHT_CUDA_CALLGRAPH"
	.align	4
	.sectionentsize	8
	.align		4
        /*0000*/ 	.word	0x00000000
	.align		4
        /*0004*/ 	.word	0xffffffff
	.align		4
        /*0008*/ 	.word	0x00000000
	.align		4
        /*000c*/ 	.word	0xfffffffe
	.align		4
        /*0010*/ 	.word	0x00000000
	.align		4
        /*0014*/ 	.word	0xfffffffd
	.align		4
        /*0018*/ 	.word	0x00000000
	.align		4
        /*001c*/ 	.word	0xfffffffc


//--------------------- .text._Z24sharedMemCyclicReductionPdS_S_S_S_S_S_S_S_dddddiiiii --------------------------
	.section	.text._Z24sharedMemCyclicReductionPdS_S_S_S_S_S_S_S_dddddiiiii,"ax",@progbits
	.align	128
        .global         _Z24sharedMemCyclicReductionPdS_S_S_S_S_S_S_S_dddddiiiii
        .type           _Z24sharedMemCyclicReductionPdS_S_S_S_S_S_S_S_dddddiiiii,@function
        .size           _Z24sharedMemCyclicReductionPdS_S_S_S_S_S_S_S_dddddiiiii,(.L_x_29 - _Z24sharedMemCyclicReductionPdS_S_S_S_S_S_S_S_dddddiiiii)
        .other          _Z24sharedMemCyclicReductionPdS_S_S_S_S_S_S_S_dddddiiiii,@"STO_CUDA_ENTRY STV_DEFAULT"
_Z24sharedMemCyclicReductionPdS_S_S_S_S_S_S_S_dddddiiiii:
.text._Z24sharedMemCyclicReductionPdS_S_S_S_S_S_S_S_dddddiiiii:
[----:B------:R-:W-:Y:S01]  /*0000*/  LDC R1, c[0x0][0x37c] ;  /* 0x0000df00ff017b82 */ /* 0x000fe20000000800 */
[----:B------:R-:W0:Y:S07]  /*0010*/  S2R R4, SR_TID.X ;  /* 0x0000000000047919 */ /* 0x000e2e0000002100 */
[----:B------:R-:W1:Y:S01]  /*0020*/  LDC R0, c[0x0][0x364] ;  /* 0x0000d900ff007b82 */ /* 0x000e620000000800 */
[----:B------:R-:W2:Y:S01]  /*0030*/  LDCU.64 UR16, c[0x0][0x3f0] ;  /* 0x00007e00ff1077ac */ /* 0x000ea20008000a00 */
[----:B------:R-:W1:Y:S01]  /*0040*/  S2R R7, SR_TID.Y ;  /* 0x0000000000077919 */ /* 0x000e620000002200 */
[----:B------:R-:W3:Y:S01]  /*0050*/  LDCU.64 UR18, c[0x0][0x358] ;  /* 0x00006b00ff1277ac */ /* 0x000ee20008000a00 */
[----:B------:R-:W4:Y:S04]  /*0060*/  S2R R6, SR_TID.Z ;  /* 0x0000000000067919 */ /* 0x000f280000002300 */
[----:B------:R-:W1:Y:S08]  /*0070*/  S2UR UR4, SR_CTAID.Y ;  /* 0x00000000000479c3 */ /* 0x000e700000002600 */
[----:B------:R-:W4:Y:S08]  /*0080*/  S2UR UR5, SR_CTAID.Z ;  /* 0x00000000000579c3 */ /* 0x000f300000002700 */
[----:B------:R-:W4:Y:S01]  /*0090*/  LDC R3, c[0x0][0x368] ;  /* 0x0000da00ff037b82 */ /* 0x000f220000000800 */
[----:B0-----:R-:W-:-:S07]  /*00a0*/  ISETP.NE.AND P0, PT, R4, RZ, PT ;  /* 0x000000ff0400720c */ /* 0x001fce0003f05270 */
[----:B------:R-:W0:Y:S01]  /*00b0*/  LDC.64 R8, c[0x0][0x398] ;  /* 0x0000e600ff087b82 */ /* 0x000e220000000a00 */
[----:B-1----:R-:W-:Y:S01]  /*00c0*/  IMAD R0, R0, UR4, R7 ;  /* 0x0000000400007c24 */ /* 0x002fe2000f8e0207 */
[----:B------:R-:W1:Y:S06]  /*00d0*/  LDCU UR4, c[0x0][0x400] ;  /* 0x00008000ff0477ac */ /* 0x000e6c0008000800 */
[----:B------:R-:W1:Y:S01]  /*00e0*/  @!P0 LDC.64 R10, c[0x0][0x3b8] ;  /* 0x0000ee00ff0a8b82 */ /* 0x000e620000000a00 */
[----:B----4-:R-:W-:Y:S01]  /*00f0*/  IMAD R3, R3, UR5, R6 ;  /* 0x0000000503037c24 */ /* 0x010fe2000f8e0206 */
[----:B------:R-:W4:Y:S03]  /*0100*/  LDCU UR5, c[0x0][0x3fc] ;  /* 0x00007f80ff0577ac */ /* 0x000f260008000800 */
[----:B--2---:R-:W-:-:S04]  /*0110*/  IMAD R0, R3, UR17, R0 ;  /* 0x0000001103007c24 */ /* 0x004fc8000f8e0200 */
[----:B------:R-:W-:-:S04]  /*0120*/  IMAD R5, R0, UR16, RZ ;  /* 0x0000001000057c24 */ /* 0x000fc8000f8e02ff */
[----:B0-----:R-:W-:-:S05]  /*0130*/  IMAD.WIDE R14, R5, 0x8, R8 ;  /* 0x00000008050e7825 */ /* 0x001fca00078e0208 */
[----:B---3--:R-:W2:Y:S04]  /*0140*/  @!P0 LDG.E.64 R16, desc[UR18][R14.64+0x8] ;  /* 0x000008120e108981 */ /* 0x008ea8000c1e1b00 */
[----:B-1----:R-:W2:Y:S04]  /*0150*/  @!P0 LDG.E.64 R10, desc[UR18][R10.64] ;  /* 0x000000120a0a8981 */ /* 0x002ea8000c1e1b00 */
[----:B------:R-:W2:Y:S01]  /*0160*/  @!P0 LDG.E.64 R2, desc[UR18][R14.64] ;  /* 0x000000120e028981 */ /* 0x000ea2000c1e1b00 */
[----:B------:R-:W0:Y:S01]  /*0170*/  @!P0 LDC.64 R18, c[0x0][0x3a8] ;  /* 0x0000ea00ff128b82 */ /* 0x000e220000000a00 */
[----:B------:R-:W1:Y:S01]  /*0180*/  LDCU.64 UR6, c[0x0][0x3c8] ;  /* 0x00007900ff0677ac */ /* 0x000e620008000a00 */
[----:B------:R-:W3:Y:S01]  /*0190*/  LDCU.64 UR8, c[0x0][0x3d0] ;  /* 0x00007a00ff0877ac */ /* 0x000ee20008000a00 */
[----:B------:R-:W-:Y:S01]  /*01a0*/  IMAD R7, R6, UR4, R7 ;  /* 0x0000000406077c24 */ /* 0x000fe2000f8e0207 */
[----:B------:R-:W-:Y:S01]  /*01b0*/  @!P0 IADD3 R6, P1, PT, R14, 0x10, RZ ;  /* 0x000000100e068810 */ /* 0x000fe20007f3e0ff */
[----:B------:R-:W-:Y:S02]  /*01c0*/  BSSY.RECONVERGENT B0, `(.L_x_0) ;  /* 0x000001e000007945 */ /* 0x000fe40003800200 */
[----:B----4-:R-:W-:-:S04]  /*01d0*/  IMAD R7, R7, UR5, RZ ;  /* 0x0000000507077c24 */ /* 0x010fc8000f8e02ff */
[----:B------:R-:W-:Y:S02]  /*01e0*/  @!P0 IMAD.MOV.U32 R0, RZ, RZ, R7 ;  /* 0x000000ffff008224 */ /* 0x000fe400078e0007 */
[----:B-1----:R-:W-:Y:S02]  /*01f0*/  IMAD.U32 R12, RZ, RZ, UR6 ;  /* 0x00000006ff0c7e24 */ /* 0x002fe4000f8e00ff */
[----:B------:R-:W-:Y:S01]  /*0200*/  IMAD.U32 R13, RZ, RZ, UR7 ;  /* 0x00000007ff0d7e24 */ /* 0x000fe2000f8e00ff */
[----:B--2---:R-:W-:Y:S01]  /*0210*/  @!P0 DFMA R16, -R2, R10, R16 ;  /* 0x0000000a0210822b */ /* 0x004fe20000000110 */
[----:B---3--:R-:W-:Y:S01]  /*0220*/  IMAD.U32 R10, RZ, RZ, UR8 ;  /* 0x00000008ff0a7e24 */ /* 0x008fe2000f8e00ff */
[----:B------:R-:W-:Y:S01]  /*0230*/  MOV R11, UR9 ;  /* 0x00000009000b7c02 */ /* 0x000fe20008000f00 */
[----:B0-----:R0:W5:Y:S02]  /*0240*/  @!P0 LDG.E.64 R2, desc[UR18][R18.64] ;  /* 0x0000001212028981 */ /* 0x001164000c1e1b00 */
[----:B0-----:R-:W-:Y:S01]  /*0250*/  @!P0 IMAD.X R19, RZ, RZ, R15, P1 ;  /* 0x000000ffff138224 */ /* 0x001fe200008e060f */
[----:B------:R-:W-:Y:S06]  /*0260*/  @!P0 BRA `(.L_x_1) ;  /* 0x00000000004c8947 */ /* 0x000fec0003800000 */
[----:B------:R-:W-:-:S04]  /*0270*/  ULEA.HI UR4, UR16, UR16, URZ, 0x1 ;  /* 0x0000001010047291 */ /* 0x000fc8000f8f08ff */
[----:B------:R-:W-:-:S06]  /*0280*/  ULEA.HI.SX32 UR4, UR4, 0xffffffff, 0x1f ;  /* 0xffffffff04047891 */ /* 0x000fcc000f8ffaff */
[----:B------:R-:W-:-:S13]  /*0290*/  ISETP.NE.AND P0, PT, R4, UR4, PT ;  /* 0x0000000404007c0c */ /* 0x000fda000bf05270 */
[----:B------:R-:W0:Y:S02]  /*02a0*/  @!P0 LDC.64 R18, c[0x0][0x3c0] ;  /* 0x0000f000ff128b82 */ /* 0x000e240000000a00 */
[----:B0----5:R0:W5:Y:S06]  /*02b0*/  @!P0 LDG.E.64 R2, desc[UR18][R18.64] ;  /* 0x0000001212028981 */ /* 0x02116c000c1e1b00 */
[----:B------:R-:W1:Y:S01]  /*02c0*/  @P0 LDC.64 R22, c[0x0][0x3a0] ;  /* 0x0000e800ff160b82 */ /* 0x000e620000000a00 */
[----:B------:R-:W-:-:S04]  /*02d0*/  IMAD R17, R4, 0x2, R5 ;  /* 0x0000000204117824 */ /* 0x000fc800078e0205 */
[----:B------:R-:W-:-:S03]  /*02e0*/  IMAD.WIDE R8, R17, 0x8, R8 ;  /* 0x0000000811087825 */ /* 0x000fc600078e0208 */
[----:B------:R-:W2:Y:S02]  /*02f0*/  @P0 LDC.64 R24, c[0x0][0x3a8] ;  /* 0x0000ea00ff180b82 */ /* 0x000ea40000000a00 */
[----:B------:R-:W3:Y:S04]  /*0300*/  LDG.E.64 R16, desc[UR18][R8.64+0x8] ;  /* 0x0000081208107981 */ /* 0x000ee8000c1e1b00 */
[----:B------:R-:W3:Y:S04]  /*0310*/  @P0 LDG.E.64 R20, desc[UR18][R8.64] ;  /* 0x0000001208140981 */ /* 0x000ee8000c1e1b00 */
[----:B-1----:R-:W3:Y:S04]  /*0320*/  @P0 LDG.E.64 R22, desc[UR18][R22.64] ;  /* 0x0000001216160981 */ /* 0x002ee8000c1e1b00 */
[----:B--2---:R1:W5:Y:S01]  /*0330*/  @P0 LDG.E.64 R2, desc[UR18][R24.64] ;  /* 0x0000001218020981 */ /* 0x004362000c1e1b00 */
[----:B------:R-:W-:Y:S01]  /*0340*/  @!P0 MOV R6, R8 ;  /* 0x0000000800068202 */ /* 0x000fe20000000f00 */
[----:B0-----:R-:W-:Y:S01]  /*0350*/  @!P0 IMAD.MOV.U32 R19, RZ, RZ, R9 ;  /* 0x000000ffff138224 */ /* 0x001fe200078e0009 */
[----:B------:R-:W-:Y:S01]  /*0360*/  @P0 IADD3 R6, P1, PT, R8, 0x10, RZ ;  /* 0x0000001008060810 */ /* 0x000fe20007f3e0ff */
[----:B------:R-:W-:-:S04]  /*0370*/  IMAD.IADD R0, R7, 0x1, R4 ;  /* 0x0000000107007824 */ /* 0x000fc800078e0204 */
[----:B------:R-:W-:Y:S01]  /*0380*/  @P0 IMAD.X R19, RZ, RZ, R9, P1 ;  /* 0x000000ffff130224 */ /* 0x000fe200008e0609 */
[----:B-1-3--:R-:W-:-:S11]  /*0390*/  @P0 DFMA R16, -R20, R22, R16 ;  /* 0x000000161410022b */ /* 0x00afd60000000110 */
.L_x_1:
[----:B------:R-:W-:Y:S05]  /*03a0*/  BSYNC.RECONVERGENT B0 ;  /* 0x0000000000007941 */ /* 0x000fea0003800200 */
.L_x_0:
[----:B------:R-:W-:Y:S01]  /*03b0*/  MOV R18, R6 ;  /* 0x0000000600127202 */ /* 0x000fe20000000f00 */
[----:B------:R-:W-:Y:S01]  /*03c0*/  IMAD.MOV.U32 R23, RZ, RZ, 0x3dc6b27f ;  /* 0x3dc6b27fff177424 */ /* 0x000fe200078e00ff */
[----:B------:R-:W0:Y:S01]  /*03d0*/  S2UR UR5, SR_CgaCtaId ;  /* 0x00000000000579c3 */ /* 0x000e220000008800 */
[----:B------:R-:W1:Y:S03]  /*03e0*/  LDCU.128 UR8, c[0x0][0x380] ;  /* 0x00007000ff0877ac */ /* 0x000e660008000c00 */
[----:B------:R-:W2:Y:S01]  /*03f0*/  LDG.E.64 R18, desc[UR18][R18.64] ;  /* 0x0000001212127981 */ /* 0x000ea2000c1e1b00 */
[----:B------:R-:W-:Y:S01]  /*0400*/  I2FP.F32.S32 R6, UR16 ;  /* 0x0000001000067c45 */ /* 0x000fe20008201400 */
[----:B------:R-:W-:Y:S01]  /*0410*/  USHF.R.S32.HI UR15, URZ, 0x1f, UR16 ;  /* 0x0000001fff0f7899 */ /* 0x000fe20008011410 */
[----:B------:R-:W-:Y:S01]  /*0420*/  UMOV UR4, 0x400 ;  /* 0x0000040000047882 */ /* 0x000fe20000000000 */
[----:B------:R-:W3:Y:S02]  /*0430*/  LDCU.64 UR6, c[0x0][0x390] ;  /* 0x00007200ff0677ac */ /* 0x000ee40008000a00 */
[----:B------:R-:W-:Y:S01]  /*0440*/  FMUL R8, R6, 0.5 ;  /* 0x3f00000006087820 */ /* 0x000fe20000400000 */
[----:B------:R-:W4:Y:S04]  /*0450*/  LDCU.64 UR12, c[0x0][0x3b0] ;  /* 0x00007600ff0c77ac */ /* 0x000f280008000a00 */
[----:B------:R-:W-:Y:S01]  /*0460*/  FSETP.GEU.AND P0, PT, R8, 1.175494350822287508e-38, PT ;  /* 0x008000000800780b */ /* 0x000fe20003f0e000 */
[----:B------:R-:W-:-:S02]  /*0470*/  ULEA.HI UR15, UR15, UR16, URZ, 0x2 ;  /* 0x000000100f0f7291 */ /* 0x000fc4000f8f10ff */
[----:B------:R-:W-:Y:S02]  /*0480*/  ULEA.HI UR16, UR16, UR16, URZ, 0x1 ;  /* 0x0000001010107291 */ /* 0x000fe4000f8f08ff */
[----:B0-----:R-:W-:-:S08]  /*0490*/  ULEA UR4, UR5, UR4, 0x18 ;  /* 0x0000000405047291 */ /* 0x001fd0000f8ec0ff */
[----:B------:R-:W-:-:S04]  /*04a0*/  @!P0 FMUL R8, R8, 8388608 ;  /* 0x4b00000008088820 */ /* 0x000fc80000400000 */
[----:B------:R-:W-:-:S05]  /*04b0*/  VIADD R9, R8, 0xc0cafb0d ;  /* 0xc0cafb0d08097836 */ /* 0x000fca0000000000 */
[----:B------:R-:W-:-:S04]  /*04c0*/  LOP3.LUT R21, R9, 0xff800000, RZ, 0xc0, !PT ;  /* 0xff80000009157812 */ /* 0x000fc800078ec0ff */
[----:B------:R-:W-:Y:S01]  /*04d0*/  I2FP.F32.S32 R20, R21 ;  /* 0x0000001500147245 */ /* 0x000fe20000201400 */
[----:B------:R-:W-:Y:S01]  /*04e0*/  IMAD.IADD R9, R8, 0x1, -R21 ;  /* 0x0000000108097824 */ /* 0x000fe200078e0a15 */
[----:B------:R-:W-:-:S03]  /*04f0*/  MOV R21, 0x7f800000 ;  /* 0x7f80000000157802 */ /* 0x000fc60000000f00 */
[----:B------:R-:W-:-:S04]  /*0500*/  FADD R22, R9, -1 ;  /* 0xbf80000009167421 */ /* 0x000fc80000000000 */
[----:B------:R-:W-:-:S04]  /*0510*/  FFMA R9, R22, R23, -0.16845393180847167969 ;  /* 0xbe2c7f3016097423 */ /* 0x000fc80000000017 */
[----:B------:R-:W-:-:S04]  /*0520*/  FFMA R9, R22, R9, 0.1716887056827545166 ;  /* 0x3e2fcf2a16097423 */ /* 0x000fc80000000009 */
[----:B------:R-:W-:-:S04]  /*0530*/  FFMA R9, R22, R9, -0.17900948226451873779 ;  /* 0xbe374e4316097423 */ /* 0x000fc80000000009 */
[----:B------:R-:W-:-:S04]  /*0540*/  FFMA R9, R22, R9, 0.20512372255325317383 ;  /* 0x3e520bf416097423 */ /* 0x000fc80000000009 */
[----:B------:R-:W-:-:S04]  /*0550*/  FFMA R9, R22, R9, -0.24046532809734344482 ;  /* 0xbe763c8b16097423 */ /* 0x000fc80000000009 */
[----:B------:R-:W-:-:S04]  /*0560*/  FFMA R9, R22, R9, 0.28857114911079406738 ;  /* 0x3e93bf9916097423 */ /* 0x000fc80000000009 */
[----:B------:R-:W-:-:S04]  /*0570*/  FFMA R9, R22, R9, -0.36067417263984680176 ;  /* 0xbeb8aa4916097423 */ /* 0x000fc80000000009 */
[----:B------:R-:W-:-:S04]  /*0580*/  FFMA R9, R22, R9, 0.48089820146560668945 ;  /* 0x3ef6384a16097423 */ /* 0x000fc80000000009 */
[----:B------:R-:W-:-:S04]  /*0590*/  FFMA R9, R22, R9, -0.72134751081466674805 ;  /* 0xbf38aa3b16097423 */ /* 0x000fc80000000009 */
[----:B------:R-:W-:Y:S01]  /*05a0*/  FMUL R23, R22, R9 ;  /* 0x0000000916177220 */ /* 0x000fe20000400000 */
[----:B------:R-:W-:Y:S02]  /*05b0*/  FSEL R9, RZ, -23, P0 ;  /* 0xc1b80000ff097808 */ /* 0x000fe40000000000 */
[----:B------:R-:W-:Y:S01]  /*05c0*/  ISETP.GT.U32.AND P0, PT, R8, 0x7f7fffff, PT ;  /* 0x7f7fffff0800780c */ /* 0x000fe20003f04070 */
[----:B------:R-:W-:Y:S02]  /*05d0*/  FMUL R23, R22, R23 ;  /* 0x0000001716177220 */ /* 0x000fe40000400000 */
[----:B------:R-:W-:Y:S02]  /*05e0*/  FFMA R9, R20, 1.1920928955078125e-07, R9 ;  /* 0x3400000014097823 */ /* 0x000fe40000000009 */
[----:B------:R-:W-:-:S04]  /*05f0*/  FFMA R22, R22, 1.4426950216293334961, R23 ;  /* 0x3fb8aa3b16167823 */ /* 0x000fc80000000017 */
[----:B------:R-:W-:-:S04]  /*0600*/  FADD R9, R9, R22 ;  /* 0x0000001609097221 */ /* 0x000fc80000000000 */
[C---:B------:R-:W-:Y:S01]  /*0610*/  @P0 FFMA R9, R8.reuse, R21, +INF ;  /* 0x7f80000008090423 */ /* 0x040fe20000000015 */
[----:B------:R-:W-:-:S04]  /*0620*/  FSETP.NEU.AND P0, PT, R8, RZ, PT ;  /* 0x000000ff0800720b */ /* 0x000fc80003f0d000 */
[----:B------:R-:W-:-:S04]  /*0630*/  FSEL R20, R9, -INF , P0 ;  /* 0xff80000009147808 */ /* 0x000fc80000000000 */
[----:B------:R-:W0:Y:S08]  /*0640*/  FRND R8, R20 ;  /* 0x0000001400087307 */ /* 0x000e300000201000 */
[----:B------:R-:W1:Y:S01]  /*0650*/  F2I.NTZ R9, R20 ;  /* 0x0000001400097305 */ /* 0x000e620000203100 */
[C---:B0-----:R-:W-:Y:S01]  /*0660*/  FADD R21, R8.reuse, -1 ;  /* 0xbf80000008157421 */ /* 0x041fe20000000000 */
[----:B------:R-:W-:-:S06]  /*0670*/  FSETP.GT.AND P0, PT, R8, RZ, PT ;  /* 0x000000ff0800720b */ /* 0x000fcc0003f04000 */
[----:B------:R-:W0:Y:S01]  /*0680*/  F2I.TRUNC.NTZ R21, R21 ;  /* 0x0000001500157305 */ /* 0x000e22000020f100 */
[----:B-1----:R-:W-:Y:S02]  /*0690*/  R2UR UR14, R9 ;  /* 0x00000000090e72ca */ /* 0x002fe400000e0000 */
[----:B------:R-:W-:Y:S01]  /*06a0*/  LEA R9, R0, UR4, 0x3 ;  /* 0x0000000400097c11 */ /* 0x000fe2000f8e18ff */
[----:B------:R-:W-:Y:S01]  /*06b0*/  IMAD.U32 R0, RZ, RZ, UR15 ;  /* 0x0000000fff007e24 */ /* 0x000fe2000f8e00ff */
[----:B0-----:R-:W-:-:S09]  /*06c0*/  R2UR UR5, R21 ;  /* 0x00000000150572ca */ /* 0x001fd200000e0000 */
[----:B------:R-:W-:Y:S02]  /*06d0*/  UIMAD.WIDE UR8, UR14, 0x8, UR8 ;  /* 0x000000080e0878a5 */ /* 0x000fe4000f8e0208 */
[----:B------:R-:W-:-:S03]  /*06e0*/  UIMAD.WIDE UR10, UR14, 0x8, UR10 ;  /* 0x000000080e0a78a5 */ /* 0x000fc6000f8e020a */
[----:B------:R-:W-:Y:S01]  /*06f0*/  UMOV UR14, 0x1 ;  /* 0x00000001000e7882 */ /* 0x000fe20000000000 */
[----:B---3--:R-:W-:Y:S02]  /*0700*/  UIMAD.WIDE UR6, UR5, 0x8, UR6 ;  /* 0x00000008050678a5 */ /* 0x008fe4000f8e0206 */
[----:B----4-:R-:W-:Y:S01]  /*0710*/  UIMAD.WIDE UR12, UR5, 0x8, UR12 ;  /* 0x00000008050c78a5 */ /* 0x010fe2000f8e020c */
[----:B--2--5:R-:W-:-:S07]  /*0720*/  DFMA R2, R18, -R2, R16 ;  /* 0x800000021202722b */ /* 0x024fce0000000010 */
[----:B------:R0:W-:Y:S02]  /*0730*/  STS.64 [R9], R2 ;  /* 0x0000000209007388 */ /* 0x0001e40000000a00 */
[----:B0-----:R-:W-:-:S04]  /*0740*/  LEA.HI R9, R0, R7, RZ, 0x1e ;  /* 0x0000000700097211 */ /* 0x001fc800078ff0ff */
[----:B------:R-:W-:Y:S01]  /*0750*/  LEA R9, R9, UR4, 0x3 ;  /* 0x0000000409097c11 */ /* 0x000fe2000f8e18ff */
[----:B------:R-:W-:Y:S06]  /*0760*/  BAR.SYNC.DEFER_BLOCKING 0x0 ;  /* 0x0000000000007b1d */ /* 0x000fec0000010000 */
[----:B------:R-:W-:Y:S05]  /*0770*/  @!P0 BRA `(.L_x_2) ;  /* 0x0000000800c48947 */ /* 0x000fea0003800000 */
[----:B------:R-:W0:Y:S01]  /*0780*/  LDCU.64 UR20, c[0x0][0x3b8] ;  /* 0x00007700ff1477ac */ /* 0x000e220008000a00 */
[----:B------:R-:W1:Y:S01]  /*0790*/  LDCU.64 UR22, c[0x0][0x3a8] ;  /* 0x00007500ff1677ac */ /* 0x000e620008000a00 */
[----:B------:R-:W-:Y:S01]  /*07a0*/  USHF.R.S32.HI UR5, URZ, 0x1, UR16 ;  /* 0x00000001ff057899 */ /* 0x000fe20008011410 */
[----:B------:R-:W-:-:S11]  /*07b0*/  UMOV UR4, URZ ;  /* 0x000000ff00047c82 */ /* 0x000fd60008000000 */
.L_x_11:
[----:B------:R-:W-:Y:S01]  /*07c0*/  USHF.L.U32 UR15, UR14, 0x2, URZ ;  /* 0x000000020e0f7899 */ /* 0x000fe200080006ff */
[----:B------:R-:W2:Y:S01]  /*07d0*/  LDC R18, c[0x0][0x3f0] ;  /* 0x0000fc00ff127b82 */ /* 0x000ea20000000800 */
[----:B------:R-:W-:Y:S04]  /*07e0*/  BSSY.RECONVERGENT B0, `(.L_x_3) ;  /* 0x00000a4000007945 */ /* 0x000fe80003800200 */
[----:B------:R-:W-:-:S05]  /*07f0*/  IMAD.U32 R16, RZ, RZ, UR15 ;  /* 0x0000000fff107e24 */ /* 0x000fca000f8e00ff */
[----:B------:R-:W-:-:S04]  /*0800*/  IABS R17, R16 ;  /* 0x0000001000117213 */ /* 0x000fc80000000000 */
[----:B------:R-:W3:Y:S01]  /*0810*/  I2F.RP R0, R17 ;  /* 0x0000001100007306 */ /* 0x000ee20000209400 */
[----:B--2---:R-:W-:-:S07]  /*0820*/  IABS R21, R18 ;  /* 0x0000001200157213 */ /* 0x004fce0000000000 */
[----:B---3--:R-:W2:Y:S02]  /*0830*/  MUFU.RCP R0, R0 ;  /* 0x0000000000007308 */ /* 0x008ea40000001000 */
[----:B--2---:R-:W-:-:S06]  /*0840*/  VIADD R2, R0, 0xffffffe ;  /* 0x0ffffffe00027836 */ /* 0x004fcc0000000000 */
[----:B------:R2:W3:Y:S02]  /*0850*/  F2I.FTZ.U32.TRUNC.NTZ R3, R2 ;  /* 0x0000000200037305 */ /* 0x0004e4000021f000 */
[----:B--2---:R-:W-:Y:S01]  /*0860*/  IMAD.MOV.U32 R2, RZ, RZ, RZ ;  /* 0x000000ffff027224 */ /* 0x004fe200078e00ff */
[----:B---3--:R-:W-:-:S05]  /*0870*/  IADD3 R20, PT, PT, RZ, -R3, RZ ;  /* 0x80000003ff147210 */ /* 0x008fca0007ffe0ff */
[----:B------:R-:W-:Y:S01]  /*0880*/  IMAD R19, R20, R17, RZ ;  /* 0x0000001114137224 */ /* 0x000fe200078e02ff */
[----:B------:R-:W-:Y:S01]  /*0890*/  IABS R20, R16 ;  /* 0x0000001000147213 */ /* 0x000fe20000000000 */
[----:B------:R-:W-:Y:S02]  /*08a0*/  IMAD.MOV.U32 R16, RZ, RZ, R21 ;  /* 0x000000ffff107224 */ /* 0x000fe400078e0015 */
[----:B------:R-:W-:-:S04]  /*08b0*/  IMAD.HI.U32 R3, R3, R19, R2 ;  /* 0x0000001303037227 */ /* 0x000fc800078e0002 */
[----:B------:R-:W-:Y:S02]  /*08c0*/  IMAD.MOV R0, RZ, RZ, -R20 ;  /* 0x000000ffff007224 */ /* 0x000fe400078e0a14 */
[----:B------:R-:W-:-:S04]  /*08d0*/  IMAD.HI.U32 R3, R3, R16, RZ ;  /* 0x0000001003037227 */ /* 0x000fc800078e00ff */
[----:B------:R-:W-:-:S05]  /*08e0*/  IMAD R0, R3, R0, R16 ;  /* 0x0000000003007224 */ /* 0x000fca00078e0210 */
[----:B------:R-:W-:-:S13]  /*08f0*/  ISETP.GT.U32.AND P1, PT, R17, R0, PT ;  /* 0x000000001100720c */ /* 0x000fda0003f24070 */
[-C--:B------:R-:W-:Y:S01]  /*0900*/  @!P1 IADD3 R0, PT, PT, R0, -R17.reuse, RZ ;  /* 0x8000001100009210 */ /* 0x080fe20007ffe0ff */
[----:B------:R-:W-:Y:S01]  /*0910*/  @!P1 VIADD R3, R3, 0x1 ;  /* 0x0000000103039836 */ /* 0x000fe20000000000 */
[----:B------:R-:W-:Y:S02]  /*0920*/  ISETP.NE.AND P1, PT, RZ, UR15, PT ;  /* 0x0000000fff007c0c */ /* 0x000fe4000bf25270 */
[----:B------:R-:W-:Y:S02]  /*0930*/  ISETP.GE.U32.AND P0, PT, R0, R17, PT ;  /* 0x000000110000720c */ /* 0x000fe40003f06070 */
[----:B------:R-:W-:-:S04]  /*0940*/  LOP3.LUT R0, R18, UR15, RZ, 0x3c, !PT ;  /* 0x0000000f12007c12 */ /* 0x000fc8000f8e3cff */
[----:B------:R-:W-:-:S07]  /*0950*/  ISETP.GE.AND P2, PT, R0, RZ, PT ;  /* 0x000000ff0000720c */ /* 0x000fce0003f46270 */
[----:B------:R-:W-:-:S06]  /*0960*/  @P0 VIADD R3, R3, 0x1 ;  /* 0x0000000103030836 */ /* 0x000fcc0000000000 */
[----:B------:R-:W-:Y:S01]  /*0970*/  @!P2 IMAD.MOV R3, RZ, RZ, -R3 ;  /* 0x000000ffff03a224 */ /* 0x000fe200078e0a03 */
[----:B------:R-:W-:Y:S01]  /*0980*/  @!P1 LOP3.LUT R3, RZ, UR15, RZ, 0x33, !PT ;  /* 0x0000000fff039c12 */ /* 0x000fe2000f8e33ff */
[----:B------:R-:W-:-:S03]  /*0990*/  USHF.L.U32 UR15, UR14, 0x1, URZ ;  /* 0x000000010e0f7899 */ /* 0x000fc600080006ff */
[----:B------:R-:W-:-:S13]  /*09a0*/  ISETP.GE.AND P0, PT, R4, R3, PT ;  /* 0x000000030400720c */ /* 0x000fda0003f06270 */
[----:B------:R-:W-:Y:S05]  /*09b0*/  @P0 BRA `(.L_x_4) ;  /* 0x0000000800180947 */ /* 0x000fea0003800000 */
[----:B------:R-:W-:Y:S02]  /*09c0*/  UISETP.NE.AND UP0, UPT, UR15, UR5, UPT ;  /* 0x000000050f00728c */ /* 0x000fe4000bf05270 */
[----:B------:R-:W-:-:S07]  /*09d0*/  IMAD R0, R4, UR15, RZ ;  /* 0x0000000f04007c24 */ /* 0x000fce000f8e02ff */
[----:B------:R-:W-:Y:S05]  /*09e0*/  BRA.U UP0, `(.L_x_5) ;  /* 0x0000000500287547 */ /* 0x000fea000b800000 */
[----:B------:R-:W-:-:S13]  /*09f0*/  ISETP.NE.AND P0, PT, R4, RZ, PT ;  /* 0x000000ff0400720c */ /* 0x000fda0003f05270 */
[----:B------:R-:W-:Y:S05]  /*0a00*/  @P0 BRA `(.L_x_4) ;  /* 0x0000000800040947 */ /* 0x000fea0003800000 */
[----:B------:R-:W-:Y:S01]  /*0a10*/  MOV R26, UR6 ;  /* 0x00000006001a7c02 */ /* 0x000fe20008000f00 */
[----:B------:R-:W-:Y:S02]  /*0a20*/  IMAD.U32 R27, RZ, RZ, UR7 ;  /* 0x00000007ff1b7e24 */ /* 0x000fe4000f8e00ff */
[----:B------:R-:W-:Y:S02]  /*0a30*/  IMAD.U32 R16, RZ, RZ, UR8 ;  /* 0x00000008ff107e24 */ /* 0x000fe4000f8e00ff */
[----:B------:R-:W-:Y:S01]  /*0a40*/  IMAD.U32 R17, RZ, RZ, UR9 ;  /* 0x00000009ff117e24 */ /* 0x000fe2000f8e00ff */
[----:B------:R-:W-:Y:S01]  /*0a50*/  MOV R2, UR10 ;  /* 0x0000000a00027c02 */ /* 0x000fe20008000f00 */
[----:B------:R-:W2:Y:S01]  /*0a60*/  LDG.E.64 R26, desc[UR18][R26.64] ;  /* 0x000000121a1a7981 */ /* 0x000ea2000c1e1b00 */
[----:B------:R-:W-:-:S03]  /*0a70*/  IMAD.U32 R3, RZ, RZ, UR11 ;  /* 0x0000000bff037e24 */ /* 0x000fc6000f8e00ff */
[----:B------:R-:W2:Y:S01]  /*0a80*/  LDG.E.64 R16, desc[UR18][R16.64] ;  /* 0x0000001210107981 */ /* 0x000ea2000c1e1b00 */
[----:B------:R-:W-:Y:S02]  /*0a90*/  IMAD.U32 R18, RZ, RZ, UR12 ;  /* 0x0000000cff127e24 */ /* 0x000fe4000f8e00ff */
[----:B------:R-:W-:Y:S01]  /*0aa0*/  IMAD.U32 R19, RZ, RZ, UR13 ;  /* 0x0000000dff137e24 */ /* 0x000fe2000f8e00ff */
[----:B------:R-:W3:Y:S01]  /*0ab0*/  LDG.E.64 R2, desc[UR18][R2.64] ;  /* 0x0000001202027981 */ /* 0x000ee2000c1e1b00 */
[----:B------:R-:W4:Y:S01]  /*0ac0*/  S2UR UR17, SR_CgaCtaId ;  /* 0x00000000001179c3 */ /* 0x000f220000008800 */
[----:B------:R-:W-:Y:S01]  /*0ad0*/  UMOV UR16, 0x400 ;  /* 0x0000040000107882 */ /* 0x000fe20000000000 */
[----:B------:R-:W-:Y:S01]  /*0ae0*/  IADD3 R40, PT, PT, R7, UR5, RZ ;  /* 0x0000000507287c10 */ /* 0x000fe2000fffe0ff */
[----:B------:R-:W-:Y:S04]  /*0af0*/  LDS.64 R24, [R9+-0x8] ;  /* 0xfffff80009187984 */ /* 0x000fe80000000a00 */
[----:B------:R-:W3:Y:S01]  /*0b00*/  LDG.E.64 R18, desc[UR18][R18.64] ;  /* 0x0000001212127981 */ /* 0x000ee2000c1e1b00 */
[----:B------:R-:W-:Y:S01]  /*0b10*/  IMAD.MOV.U32 R28, RZ, RZ, 0x1 ;  /* 0x00000001ff1c7424 */ /* 0x000fe200078e00ff */
[----:B------:R-:W-:Y:S01]  /*0b20*/  BSSY.RECONVERGENT B1, `(.L_x_6) ;  /* 0x000001b000017945 */ /* 0x000fe20003800200 */
[----:B----4-:R-:W-:-:S06]  /*0b30*/  ULEA UR16, UR17, UR16, 0x18 ;  /* 0x0000001011107291 */ /* 0x010fcc000f8ec0ff */
[----:B------:R-:W-:-:S05]  /*0b40*/  LEA R40, R40, UR16, 0x3 ;  /* 0x0000001028287c11 */ /* 0x000fca000f8e18ff */
[----:B------:R-:W4:Y:S01]  /*0b50*/  LDS.64 R22, [R40+-0x8] ;  /* 0xfffff80028167984 */ /* 0x000f220000000a00 */
[----:B--2---:R-:W-:-:S08]  /*0b60*/  DMUL R20, R26, R16 ;  /* 0x000000101a147228 */ /* 0x004fd00000000000 */
[----:B---3--:R-:W-:-:S06]  /*0b70*/  DFMA R20, R2, R18, -R20 ;  /* 0x000000120214722b */ /* 0x008fcc0000000814 */
[----:B------:R-:W2:Y:S02]  /*0b80*/  MUFU.RCP64H R29, R21 ;  /* 0x00000015001d7308 */ /* 0x000ea40000001800 */
[----:B--2---:R-:W-:-:S08]  /*0b90*/  DFMA R30, -R20, R28, 1 ;  /* 0x3ff00000141e742b */ /* 0x004fd0000000011c */
[----:B------:R-:W-:-:S08]  /*0ba0*/  DFMA R30, R30, R30, R30 ;  /* 0x0000001e1e1e722b */ /* 0x000fd0000000001e */
[----:B------:R-:W-:Y:S02]  /*0bb0*/  DFMA R28, R28, R30, R28 ;  /* 0x0000001e1c1c722b */ /* 0x000fe4000000001c */
[----:B----4-:R-:W-:-:S06]  /*0bc0*/  DMUL R30, R26, R22 ;  /* 0x000000161a1e7228 */ /* 0x010fcc0000000000 */
[----:B------:R-:W-:Y:S02]  /*0bd0*/  DFMA R26, -R20, R28, 1 ;  /* 0x3ff00000141a742b */ /* 0x000fe4000000011c */
[----:B------:R-:W-:-:S06]  /*0be0*/  DFMA R30, R24, R2, -R30 ;  /* 0x00000002181e722b */ /* 0x000fcc000000081e */
[----:B------:R-:W-:-:S04]  /*0bf0*/  DFMA R26, R28, R26, R28 ;  /* 0x0000001a1c1a722b */ /* 0x000fc8000000001c */
[----:B------:R-:W-:-:S04]  /*0c00*/  FSETP.GEU.AND P1, PT, |R31|, 6.5827683646048100446e-37, PT ;  /* 0x036000001f00780b */ /* 0x000fc80003f2e200 */
[----:B------:R-:W-:-:S08]  /*0c10*/  DMUL R2, R30, R26 ;  /* 0x0000001a1e027228 */ /* 0x000fd00000000000 */
[----:B------:R-:W-:-:S08]  /*0c20*/  DFMA R28, -R20, R2, R30 ;  /* 0x00000002141c722b */ /* 0x000fd0000000011e */
[----:B------:R-:W-:-:S10]  /*0c30*/  DFMA R2, R26, R28, R2 ;  /* 0x0000001c1a02722b */ /* 0x000fd40000000002 */
[----:B------:R-:W-:-:S05]  /*0c40*/  FFMA R0, RZ, R21, R3 ;  /* 0x00000015ff007223 */ /* 0x000fca0000000003 */
[----:B------:R-:W-:-:S13]  /*0c50*/  FSETP.GT.AND P0, PT, |R0|, 1.469367938527859385e-39, PT ;  /* 0x001000000000780b */ /* 0x000fda0003f04200 */
[----:B------:R-:W-:Y:S05]  /*0c60*/  @P0 BRA P1, `(.L_x_7) ;  /* 0x0000000000180947 */ /* 0x000fea0000800000 */
[----:B------:R-:W-:Y:S01]  /*0c70*/  IMAD.MOV.U32 R28, RZ, RZ, R20 ;  /* 0x000000ffff1c7224 */ /* 0x000fe200078e0014 */
[----:B------:R-:W-:Y:S01]  /*0c80*/  MOV R0, 0xcb0 ;  /* 0x00000cb000007802 */ /* 0x000fe20000000f00 */
[----:B------:R-:W-:-:S07]  /*0c90*/  IMAD.MOV.U32 R29, RZ, RZ, R21 ;  /* 0x000000ffff1d7224 */ /* 0x000fce00078e0015 */
[----:B01----:R-:W-:Y:S05]  /*0ca0*/  CALL.REL.NOINC `($__internal_0_$__cuda_sm20_div_rn_f64_full) ;  /* 0x0000001000e07944 */ /* 0x003fea0003c00000 */
[----:B------:R-:W-:Y:S01]  /*0cb0*/  MOV R2, R34 ;  /* 0x0000002200027202 */ /* 0x000fe20000000f00 */
[----:B------:R-:W-:-:S07]  /*0cc0*/  IMAD.MOV.U32 R3, RZ, RZ, R35 ;  /* 0x000000ffff037224 */ /* 0x000fce00078e0023 */
.L_x_7:
[----:B01----:R-:W-:Y:S05]  /*0cd0*/  BSYNC.RECONVERGENT B1 ;  /* 0x0000000000017941 */ /* 0x003fea0003800200 */
.L_x_6:
[----:B------:R-:W0:Y:S01]  /*0ce0*/  MUFU.RCP64H R27, R21 ;  /* 0x00000015001b7308 */ /* 0x000e220000001800 */
[----:B------:R-:W-:Y:S01]  /*0cf0*/  IMAD.MOV.U32 R26, RZ, RZ, 0x1 ;  /* 0x00000001ff1a7424 */ /* 0x000fe200078e00ff */
[----:B------:R-:W-:Y:S01]  /*0d00*/  DMUL R16, R24, R16 ;  /* 0x0000001018107228 */ /* 0x000fe20000000000 */
[----:B------:R-:W-:Y:S07]  /*0d10*/  BSSY.RECONVERGENT B1, `(.L_x_8) ;  /* 0x0000014000017945 */ /* 0x000fee0003800200 */
[----:B------:R-:W-:-:S02]  /*0d20*/  DFMA R30, R22, R18, -R16 ;  /* 0x00000012161e722b */ /* 0x000fc40000000810 */
[----:B0-----:R-:W-:-:S08]  /*0d30*/  DFMA R28, -R20, R26, 1 ;  /* 0x3ff00000141c742b */ /* 0x001fd0000000011a */
[----:B------:R-:W-:Y:S01]  /*0d40*/  FSETP.GEU.AND P1, PT, |R31|, 6.5827683646048100446e-37, PT ;  /* 0x036000001f00780b */ /* 0x000fe20003f2e200 */
[----:B------:R-:W-:-:S08]  /*0d50*/  DFMA R28, R28, R28, R28 ;  /* 0x0000001c1c1c722b */ /* 0x000fd0000000001c */
[----:B------:R-:W-:-:S08]  /*0d60*/  DFMA R28, R26, R28, R26 ;  /* 0x0000001c1a1c722b */ /* 0x000fd0000000001a */
[----:B------:R-:W-:-:S08]  /*0d70*/  DFMA R24, -R20, R28, 1 ;  /* 0x3ff000001418742b */ /* 0x000fd0000000011c */
[----:B------:R-:W-:-:S08]  /*0d80*/  DFMA R24, R28, R24, R28 ;  /* 0x000000181c18722b */ /* 0x000fd0000000001c */
[----:B------:R-:W-:-:S08]  /*0d90*/  DMUL R16, R24, R30 ;  /* 0x0000001e18107228 */ /* 0x000fd00000000000 */
[----:B------:R-:W-:-:S08]  /*0da0*/  DFMA R18, -R20, R16, R30 ;  /* 0x000000101412722b */ /* 0x000fd0000000011e */
[----:B------:R-:W-:-:S10]  /*0db0*/  DFMA R16, R24, R18, R16 ;  /* 0x000000121810722b */ /* 0x000fd40000000010 */
[----:B------:R-:W-:-:S05]  /*0dc0*/  FFMA R0, RZ, R21, R17 ;  /* 0x00000015ff007223 */ /* 0x000fca0000000011 */
[----:B------:R-:W-:-:S13]  /*0dd0*/  FSETP.GT.AND P0, PT, |R0|, 1.469367938527859385e-39, PT ;  /* 0x001000000000780b */ /* 0x000fda0003f04200 */
[----:B------:R-:W-:Y:S05]  /*0de0*/  @P0 BRA P1, `(.L_x_9) ;  /* 0x0000000000180947 */ /* 0x000fea0000800000 */
[----:B------:R-:W-:Y:S01]  /*0df0*/  IMAD.MOV.U32 R28, RZ, RZ, R20 ;  /* 0x000000ffff1c7224 */ /* 0x000fe200078e0014 */
[----:B------:R-:W-:Y:S02]  /*0e00*/  MOV R29, R21 ;  /* 0x00000015001d7202 */ /* 0x000fe40000000f00 */
[----:B------:R-:W-:-:S07]  /*0e10*/  MOV R0, 0xe30 ;  /* 0x00000e3000007802 */ /* 0x000fce0000000f00 */
[----:B------:R-:W-:Y:S05]  /*0e20*/  CALL.REL.NOINC `($__internal_0_$__cuda_sm20_div_rn_f64_full) ;  /* 0x0000001000807944 */ /* 0x000fea0003c00000 */
[----:B------:R-:W-:Y:S02]  /*0e30*/  IMAD.MOV.U32 R16, RZ, RZ, R34 ;  /* 0x000000ffff107224 */ /* 0x000fe400078e0022 */
[----:B------:R-:W-:-:S07]  /*0e40*/  IMAD.MOV.U32 R17, RZ, RZ, R35 ;  /* 0x000000ffff117224 */ /* 0x000fce00078e0023 */
.L_x_9:
[----:B------:R-:W-:Y:S05]  /*0e50*/  BSYNC.RECONVERGENT B1 ;  /* 0x0000000000017941 */ /* 0x000fea0003800200 */
.L_x_8:
[----:B------:R4:W-:Y:S04]  /*0e60*/  STS.64 [R9+-0x8], R2 ;  /* 0xfffff80209007388 */ /* 0x0009e80000000a00 */
[----:B------:R4:W-:Y:S01]  /*0e70*/  STS.64 [R40+-0x8], R16 ;  /* 0xfffff81028007388 */ /* 0x0009e20000000a00 */
[----:B------:R-:W-:Y:S05]  /*0e80*/  BRA `(.L_x_4) ;  /* 0x0000000000e47947 */ /* 0x000fea0003800000 */
.L_x_5:
[----:B------:R-:W-:Y:S01]  /*0e90*/  ISETP.NE.AND P0, PT, R4, RZ, PT ;  /* 0x000000ff0400720c */ /* 0x000fe20003f05270 */
[----:B------:R-:W-:-:S05]  /*0ea0*/  VIADD R0, R0, UR15 ;  /* 0x0000000f00007c36 */ /* 0x000fca0008000000 */
[----:B------:R-:W-:-:S07]  /*0eb0*/  IADD3 R25, PT, PT, R7, R0, RZ ;  /* 0x0000000007197210 */ /* 0x000fce0007ffe0ff */
[----:B------:R-:W-:Y:S05]  /*0ec0*/  @P0 BRA `(.L_x_10) ;  /* 0x00000000005c0947 */ /* 0x000fea0003800000 */
[----:B0-----:R-:W-:-:S06]  /*0ed0*/  UIMAD.WIDE.U32 UR16, UR4, 0x8, UR20 ;  /* 0x00000008041078a5 */ /* 0x001fcc000f8e0014 */
[----:B------:R-:W-:Y:S02]  /*0ee0*/  IMAD.U32 R18, RZ, RZ, UR16 ;  /* 0x00000010ff127e24 */ /* 0x000fe4000f8e00ff */
[----:B------:R-:W-:Y:S01]  /*0ef0*/  IMAD.U32 R19, RZ, RZ, UR17 ;  /* 0x00000011ff137e24 */ /* 0x000fe2000f8e00ff */
[----:B-1----:R-:W-:-:S05]  /*0f00*/  UIMAD.WIDE.U32 UR16, UR4, 0x8, UR22 ;  /* 0x00000008041078a5 */ /* 0x002fca000f8e0016 */
[----:B------:R-:W2:Y:S01]  /*0f10*/  LDG.E.64 R18, desc[UR18][R18.64+0x8] ;  /* 0x0000081212127981 */ /* 0x000ea2000c1e1b00 */
[----:B------:R-:W-:Y:S01]  /*0f20*/  IMAD.U32 R22, RZ, RZ, UR16 ;  /* 0x00000010ff167e24 */ /* 0x000fe2000f8e00ff */
[----:B------:R-:W-:-:S06]  /*0f30*/  MOV R23, UR17 ;  /* 0x0000001100177c02 */ /* 0x000fcc0008000f00 */
[----:B------:R-:W3:Y:S01]  /*0f40*/  LDG.E.64 R22, desc[UR18][R22.64+0x8] ;  /* 0x0000081216167981 */ /* 0x000ee2000c1e1b00 */
[----:B------:R-:W0:Y:S01]  /*0f50*/  S2UR UR17, SR_CgaCtaId ;  /* 0x00000000001179c3 */ /* 0x000e220000008800 */
[----:B------:R-:W-:Y:S01]  /*0f60*/  UMOV UR16, 0x400 ;  /* 0x0000040000107882 */ /* 0x000fe20000000000 */
[----:B------:R-:W-:Y:S02]  /*0f70*/  VIADD R0, R25, -UR14 ;  /* 0x8000000e19007c36 */ /* 0x000fe40008000000 */
[----:B------:R-:W-:Y:S01]  /*0f80*/  IMAD.U32 R21, RZ, RZ, UR14 ;  /* 0x0000000eff157e24 */ /* 0x000fe2000f8e00ff */
[----:B0-----:R-:W-:-:S06]  /*0f90*/  ULEA UR16, UR17, UR16, 0x18 ;  /* 0x0000001011107291 */ /* 0x001fcc000f8ec0ff */
[----:B------:R-:W-:Y:S02]  /*0fa0*/  LEA R25, R25, UR16, 0x3 ;  /* 0x0000001019197c11 */ /* 0x000fe4000f8e18ff */
[----:B------:R-:W-:-:S03]  /*0fb0*/  LEA R0, R0, UR16, 0x3 ;  /* 0x0000001000007c11 */ /* 0x000fc6000f8e18ff */
[----:B------:R-:W-:Y:S02]  /*0fc0*/  LDS.64 R2, [R25+-0x8] ;  /* 0xfffff80019027984 */ /* 0x000fe40000000a00 */
[----:B------:R-:W-:Y:S02]  /*0fd0*/  IMAD R20, R21, 0x10, R0 ;  /* 0x0000001015147824 */ /* 0x000fe400078e0200 */
[----:B------:R-:W2:Y:S04]  /*0fe0*/  LDS.64 R16, [R0+-0x8] ;  /* 0xfffff80000107984 */ /* 0x000ea80000000a00 */
[----:B------:R-:W3:Y:S01]  /*0ff0*/  LDS.64 R20, [R20+-0x8] ;  /* 0xfffff80014147984 */ /* 0x000ee20000000a00 */
[----:B--2---:R-:W-:-:S08]  /*1000*/  DFMA R2, -R16, R18, R2 ;  /* 0x000000121002722b */ /* 0x004fd00000000102 */
[----:B---3--:R-:W-:-:S07]  /*1010*/  DFMA R2, -R20, R22, R2 ;  /* 0x000000161402722b */ /* 0x008fce0000000102 */
[----:B------:R2:W-:Y:S01]  /*1020*/  STS.64 [R25+-0x8], R2 ;  /* 0xfffff80219007388 */ /* 0x0005e20000000a00 */
[----:B------:R-:W-:Y:S05]  /*1030*/  BRA `(.L_x_4) ;  /* 0x0000000000787947 */ /* 0x000fea0003800000 */
.L_x_10:
[----:B------:R-:W-:Y:S01]  /*1040*/  ISETP.NE.AND P0, PT, R0, UR5, PT ;  /* 0x0000000500007c0c */ /* 0x000fe2000bf05270 */
[----:B------:R-:W2:Y:S01]  /*1050*/  LDC.64 R16, c[0x0][0x3a8] ;  /* 0x0000ea00ff107b82 */ /* 0x000ea20000000a00 */
[----:B------:R-:W-:-:S11]  /*1060*/  MOV R3, UR4 ;  /* 0x0000000400037c02 */ /* 0x000fd60008000f00 */
[----:B------:R-:W3:Y:S02]  /*1070*/  @!P0 LDC.64 R18, c[0x0][0x3c0] ;  /* 0x0000f000ff128b82 */ /* 0x000ee40000000a00 */
[----:B---3--:R-:W-:-:S06]  /*1080*/  @!P0 IMAD.WIDE.U32 R18, R3, 0x8, R18 ;  /* 0x0000000803128825 */ /* 0x008fcc00078e0012 */
[----:B------:R-:W3:Y:S01]  /*1090*/  LDC.64 R2, c[0x0][0x3a0] ;  /* 0x0000e800ff027b82 */ /* 0x000ee20000000a00 */
[----:B------:R-:W4:Y:S01]  /*10a0*/  @!P0 LDG.E.64 R18, desc[UR18][R18.64+0x8] ;  /* 0x0000081212128981 */ /* 0x000f22000c1e1b00 */
[----:B------:R-:W-:-:S04]  /*10b0*/  IMAD.U32 R21, RZ, RZ, UR4 ;  /* 0x00000004ff157e24 */ /* 0x000fc8000f8e00ff */
[----:B--2---:R-:W-:-:S06]  /*10c0*/  @P0 IMAD.WIDE.U32 R16, R21, 0x8, R16 ;  /* 0x0000000815100825 */ /* 0x004fcc00078e0010 */
[----:B------:R-:W2:Y:S01]  /*10d0*/  @P0 LDG.E.64 R16, desc[UR18][R16.64+0x8] ;  /* 0x0000081210100981 */ /* 0x000ea2000c1e1b00 */
[----:B---3--:R-:W-:-:S06]  /*10e0*/  @P0 IMAD.WIDE.U32 R2, R21, 0x8, R2 ;  /* 0x0000000815020825 */ /* 0x008fcc00078e0002 */
[----:B------:R-:W3:Y:S01]  /*10f0*/  @P0 LDG.E.64 R2, desc[UR18][R2.64+0x8] ;  /* 0x0000081202020981 */ /* 0x000ee2000c1e1b00 */
[----:B------:R-:W5:Y:S01]  /*1100*/  S2UR UR17, SR_CgaCtaId ;  /* 0x00000000001179c3 */ /* 0x000f620000008800 */
[----:B------:R-:W-:Y:S01]  /*1110*/  UMOV UR16, 0x400 ;  /* 0x0000040000107882 */ /* 0x000fe20000000000 */
[----:B------:R-:W-:Y:S01]  /*1120*/  VIADD R0, R25, -UR14 ;  /* 0x8000000e19007c36 */ /* 0x000fe20008000000 */
[----:B-----5:R-:W-:-:S06]  /*1130*/  ULEA UR16, UR17, UR16, 0x18 ;  /* 0x0000001011107291 */ /* 0x020fcc000f8ec0ff */
[----:B------:R-:W-:Y:S02]  /*1140*/  LEA R27, R25, UR16, 0x3 ;  /* 0x00000010191b7c11 */ /* 0x000fe4000f8e18ff */
[----:B------:R-:W-:-:S03]  /*1150*/  LEA R0, R0, UR16, 0x3 ;  /* 0x0000001000007c11 */ /* 0x000fc6000f8e18ff */
[----:B------:R-:W-:Y:S04]  /*1160*/  @!P0 LDS.64 R22, [R27+-0x8] ;  /* 0xfffff8001b168984 */ /* 0x000fe80000000a00 */
[----:B------:R-:W4:Y:S02]  /*1170*/  @!P0 LDS.64 R20, [R0+-0x8] ;  /* 0xfffff80000148984 */ /* 0x000f240000000a00 */
[----:B----4-:R-:W-:Y:S01]  /*1180*/  @!P0 DFMA R18, -R20, R18, R22 ;  /* 0x000000121412822b */ /* 0x010fe20000000116 */
[----:B------:R-:W-:-:S06]  /*1190*/  IMAD.U32 R23, RZ, RZ, UR14 ;  /* 0x0000000eff177e24 */ /* 0x000fcc000f8e00ff */
[----:B------:R-:W-:Y:S01]  /*11a0*/  @!P0 STS.64 [R27+-0x8], R18 ;  /* 0xfffff8121b008388 */ /* 0x000fe20000000a00 */
[----:B------:R-:W-:-:S03]  /*11b0*/  @P0 LEA R22, R23, R0, 0x4 ;  /* 0x0000000017160211 */ /* 0x000fc600078e20ff */
[----:B------:R-:W-:Y:S04]  /*11c0*/  @P0 LDS.64 R24, [R27+-0x8] ;  /* 0xfffff8001b180984 */ /* 0x000fe80000000a00 */
[----:B------:R-:W3:Y:S04]  /*11d0*/  @P0 LDS.64 R20, [R0+-0x8] ;  /* 0xfffff80000140984 */ /* 0x000ee80000000a00 */
[----:B------:R-:W2:Y:S01]  /*11e0*/  @P0 LDS.64 R22, [R22+-0x8] ;  /* 0xfffff80016160984 */ /* 0x000ea20000000a00 */
[----:B---3--:R-:W-:-:S08]  /*11f0*/  @P0 DFMA R2, -R20, R2, R24 ;  /* 0x000000021402022b */ /* 0x008fd00000000118 */
[----:B--2---:R-:W-:-:S07]  /*1200*/  @P0 DFMA R2, R16, -R22, R2 ;  /* 0x800000161002022b */ /* 0x004fce0000000002 */
[----:B------:R3:W-:Y:S04]  /*1210*/  @P0 STS.64 [R27+-0x8], R2 ;  /* 0xfffff8021b000388 */ /* 0x0007e80000000a00 */
.L_x_4:
[----:B01----:R-:W-:Y:S05]  /*1220*/  BSYNC.RECONVERGENT B0 ;  /* 0x0000000000007941 */ /* 0x003fea0003800200 */
.L_x_3:
[----:B------:R-:W-:Y:S01]  /*1230*/  UIADD3 UR4, UPT, UPT, UR4, 0x1, URZ ;  /* 0x0000000104047890 */ /* 0x000fe2000fffe0ff */
[----:B------:R-:W-:Y:S05]  /*1240*/  BAR.SYNC.DEFER_BLOCKING 0x0 ;  /* 0x0000000000007b1d */ /* 0x000fea0000010000 */
[----:B--234-:R-:W-:Y:S01]  /*1250*/  I2FP.F32.U32 R3, UR4 ;  /* 0x0000000400037c45 */ /* 0x01cfe20008201000 */
[----:B------:R-:W-:-:S03]  /*1260*/  UMOV UR14, UR15 ;  /* 0x0000000f000e7c82 */ /* 0x000fc60008000000 */
[----:B------:R-:W-:-:S13]  /*1270*/  FSETP.GT.AND P0, PT, R8, R3, PT ;  /* 0x000000030800720b */ /* 0x000fda0003f04000 */
[----:B------:R-:W-:Y:S05]  /*1280*/  @P0 BRA `(.L_x_11) ;  /* 0xfffffff4004c0947 */ /* 0x000fea000383ffff */
.L_x_2:
[----:B------:R-:W0:Y:S01]  /*1290*/  LDC R0, c[0x0][0x3f0] ;  /* 0x0000fc00ff007b82 */ /* 0x000e220000000800 */
[----:B------:R-:W-:Y:S01]  /*12a0*/  IMAD.MOV.U32 R9, RZ, RZ, 0x3dc6b27f ;  /* 0x3dc6b27fff097424 */ /* 0x000fe200078e00ff */
[----:B0-----:R-:W-:-:S13]  /*12b0*/  ISETP.GE.AND P0, PT, R0, 0x1, PT ;  /* 0x000000010000780c */ /* 0x001fda0003f06270 */
[----:B------:R-:W-:-:S04]  /*12c0*/  @!P0 FMUL R6, R6, 8388608 ;  /* 0x4b00000006068820 */ /* 0x000fc80000400000 */
[----:B------:R-:W-:-:S05]  /*12d0*/  VIADD R0, R6, 0xc0cafb0d ;  /* 0xc0cafb0d06007836 */ /* 0x000fca0000000000 */
[----:B------:R-:W-:-:S05]  /*12e0*/  LOP3.LUT R3, R0, 0xff800000, RZ, 0xc0, !PT ;  /* 0xff80000000037812 */ /* 0x000fca00078ec0ff */
[----:B------:R-:W-:Y:S01]  /*12f0*/  IMAD.IADD R0, R6, 0x1, -R3 ;  /* 0x0000000106007824 */ /* 0x000fe200078e0a03 */
[----:B------:R-:W-:-:S03]  /*1300*/  I2FP.F32.S32 R3, R3 ;  /* 0x0000000300037245 */ /* 0x000fc60000201400 */
[----:B------:R-:W-:Y:S01]  /*1310*/  FADD R2, R0, -1 ;  /* 0xbf80000000027421 */ /* 0x000fe20000000000 */
[----:B------:R-:W-:Y:S02]  /*1320*/  FSEL R0, RZ, -23, P0 ;  /* 0xc1b80000ff007808 */ /* 0x000fe40000000000 */
[----:B------:R-:W-:Y:S01]  /*1330*/  ISETP.GT.U32.AND P0, PT, R6, 0x7f7fffff, PT ;  /* 0x7f7fffff0600780c */ /* 0x000fe20003f04070 */
[C---:B------:R-:W-:Y:S02]  /*1340*/  FFMA R9, R2.reuse, R9, -0.16845393180847167969 ;  /* 0xbe2c7f3002097423 */ /* 0x040fe40000000009 */
[----:B------:R-:W-:Y:S01]  /*1350*/  FFMA R0, R3, 1.1920928955078125e-07, R0 ;  /* 0x3400000003007823 */ /* 0x000fe20000000000 */
[----:B------:R-:W-:Y:S01]  /*1360*/  MOV R3, 0x7f800000 ;  /* 0x7f80000000037802 */ /* 0x000fe20000000f00 */
        /* <DEDUP_REMOVED lines=8> */
[----:B------:R-:W-:-:S04]  /*13f0*/  FMUL R9, R2, R9 ;  /* 0x0000000902097220 */ /* 0x000fc80000400000 */
[----:B------:R-:W-:-:S04]  /*1400*/  FMUL R9, R2, R9 ;  /* 0x0000000902097220 */ /* 0x000fc80000400000 */
[----:B------:R-:W-:-:S04]  /*1410*/  FFMA R9, R2, 1.4426950216293334961, R9 ;  /* 0x3fb8aa3b02097823 */ /* 0x000fc80000000009 */
[----:B------:R-:W-:Y:S01]  /*1420*/  FADD R0, R0, R9 ;  /* 0x0000000900007221 */ /* 0x000fe20000000000 */
[C---:B------:R-:W-:Y:S01]  /*1430*/  @P0 FFMA R0, R6.reuse, R3, +INF ;  /* 0x7f80000006000423 */ /* 0x040fe20000000003 */
[----:B------:R-:W-:-:S04]  /*1440*/  FSETP.NEU.AND P0, PT, R6, RZ, PT ;  /* 0x000000ff0600720b */ /* 0x000fc80003f0d000 */
[----:B------:R-:W-:-:S06]  /*1450*/  FSEL R0, R0, -INF , P0 ;  /* 0xff80000000007808 */ /* 0x000fcc0000000000 */
[----:B------:R-:W0:Y:S02]  /*1460*/  FRND R0, R0 ;  /* 0x0000000000007307 */ /* 0x000e240000201000 */
[----:B0-----:R-:W-:-:S13]  /*1470*/  FSETP.GT.AND P0, PT, R0, 2, PT ;  /* 0x400000000000780b */ /* 0x001fda0003f04000 */
[----:B------:R-:W-:Y:S05]  /*1480*/  @!P0 BRA `(.L_x_12) ;  /* 0x00000008002c8947 */ /* 0x000fea0003800000 */
[----:B------:R-:W-:Y:S01]  /*1490*/  FADD R3, R0, -2 ;  /* 0xc000000000037421 */ /* 0x000fe20000000000 */
[----:B------:R-:W0:Y:S01]  /*14a0*/  LDC R2, c[0x0][0x3f0] ;  /* 0x0000fc00ff027b82 */ /* 0x000e220000000800 */
[----:B------:R-:W1:Y:S02]  /*14b0*/  LDCU.64 UR20, c[0x0][0x390] ;  /* 0x00007200ff1477ac */ /* 0x000e640008000a00 */
[----:B------:R-:W2:Y:S01]  /*14c0*/  F2I.TRUNC.NTZ R0, R3 ;  /* 0x0000000300007305 */ /* 0x000ea2000020f100 */
[----:B------:R-:W3:Y:S01]  /*14d0*/  LDCU.64 UR16, c[0x0][0x3b0] ;  /* 0x00007600ff1077ac */ /* 0x000ee20008000a00 */
[----:B------:R-:W4:Y:S01]  /*14e0*/  LDCU.128 UR8, c[0x0][0x380] ;  /* 0x00007000ff0877ac */ /* 0x000f220008000c00 */
[----:B------:R-:W-:Y:S01]  /*14f0*/  UMOV UR4, URZ ;  /* 0x000000ff00047c82 */ /* 0x000fe20008000000 */
[----:B--2---:R-:W-:-:S15]  /*1500*/  R2UR UR7, R0 ;  /* 0x00000000000772ca */ /* 0x004fde00000e0000 */
.L_x_20:
[----:B------:R-:W-:Y:S01]  /*1510*/  ULEA.HI UR5, UR14, UR14, URZ, 0x1 ;  /* 0x0000000e0e057291 */ /* 0x000fe2000f8f08ff */
[----:B0-----:R-:W-:Y:S01]  /*1520*/  IABS R18, R2 ;  /* 0x0000000200127213 */ /* 0x001fe20000000000 */
[----:B------:R-:W-:Y:S02]  /*1530*/  BSSY.RECONVERGENT B0, `(.L_x_13) ;  /* 0x000007a000007945 */ /* 0x000fe40003800200 */
[----:B------:R-:W-:-:S06]  /*1540*/  ULOP3.LUT UR6, UR5, 0xfffffffe, URZ, 0xc0, !UPT ;  /* 0xfffffffe05067892 */ /* 0x000fcc000f8ec0ff */
[----:B--2---:R-:W-:-:S05]  /*1550*/  IMAD.U32 R6, RZ, RZ, UR6 ;  /* 0x00000006ff067e24 */ /* 0x004fca000f8e00ff */
[----:B------:R-:W-:-:S04]  /*1560*/  IABS R17, R6 ;  /* 0x0000000600117213 */ /* 0x000fc80000000000 */
[----:B------:R-:W0:Y:S08]  /*1570*/  I2F.RP R0, R17 ;  /* 0x0000001100007306 */ /* 0x000e300000209400 */
[----:B0-----:R-:W0:Y:S02]  /*1580*/  MUFU.RCP R0, R0 ;  /* 0x0000000000007308 */ /* 0x001e240000001000 */
[----:B0-----:R-:W-:-:S06]  /*1590*/  VIADD R8, R0, 0xffffffe ;  /* 0x0ffffffe00087836 */ /* 0x001fcc0000000000 */
[----:B------:R0:W2:Y:S02]  /*15a0*/  F2I.FTZ.U32.TRUNC.NTZ R9, R8 ;  /* 0x0000000800097305 */ /* 0x0000a4000021f000 */
[----:B0-----:R-:W-:Y:S02]  /*15b0*/  IMAD.MOV.U32 R8, RZ, RZ, RZ ;  /* 0x000000ffff087224 */ /* 0x001fe400078e00ff */
[----:B--2---:R-:W-:-:S04]  /*15c0*/  IMAD.MOV R16, RZ, RZ, -R9 ;  /* 0x000000ffff107224 */ /* 0x004fc800078e0a09 */
[----:B------:R-:W-:Y:S01]  /*15d0*/  IMAD R19, R16, R17, RZ ;  /* 0x0000001110137224 */ /* 0x000fe200078e02ff */
[----:B------:R-:W-:Y:S02]  /*15e0*/  IABS R16, R6 ;  /* 0x0000000600107213 */ /* 0x000fe40000000000 */
[----:B------:R-:W-:Y:S01]  /*15f0*/  MOV R6, R18 ;  /* 0x0000001200067202 */ /* 0x000fe20000000f00 */
[----:B------:R-:W-:-:S04]  /*1600*/  IMAD.HI.U32 R9, R9, R19, R8 ;  /* 0x0000001309097227 */ /* 0x000fc800078e0008 */
[----:B------:R-:W-:Y:S02]  /*1610*/  IMAD.MOV R0, RZ, RZ, -R16 ;  /* 0x000000ffff007224 */ /* 0x000fe400078e0a10 */
[----:B------:R-:W-:-:S04]  /*1620*/  IMAD.HI.U32 R9, R9, R6, RZ ;  /* 0x0000000609097227 */ /* 0x000fc800078e00ff */
[----:B------:R-:W-:-:S05]  /*1630*/  IMAD R0, R9, R0, R6 ;  /* 0x0000000009007224 */ /* 0x000fca00078e0206 */
[----:B------:R-:W-:-:S13]  /*1640*/  ISETP.GT.U32.AND P1, PT, R17, R0, PT ;  /* 0x000000001100720c */ /* 0x000fda0003f24070 */
[----:B------:R-:W-:Y:S01]  /*1650*/  @!P1 IMAD.IADD R0, R0, 0x1, -R17 ;  /* 0x0000000100009824 */ /* 0x000fe200078e0a11 */
[----:B------:R-:W-:Y:S02]  /*1660*/  @!P1 IADD3 R9, PT, PT, R9, 0x1, RZ ;  /* 0x0000000109099810 */ /* 0x000fe40007ffe0ff */
[----:B------:R-:W-:Y:S02]  /*1670*/  ISETP.NE.AND P1, PT, RZ, UR6, PT ;  /* 0x00000006ff007c0c */ /* 0x000fe4000bf25270 */
[----:B------:R-:W-:Y:S01]  /*1680*/  ISETP.GE.U32.AND P0, PT, R0, R17, PT ;  /* 0x000000110000720c */ /* 0x000fe20003f06070 */
[----:B------:R-:W-:Y:S01]  /*1690*/  IMAD.U32 R17, RZ, RZ, UR14 ;  /* 0x0000000eff117e24 */ /* 0x000fe2000f8e00ff */
[----:B------:R-:W-:Y:S01]  /*16a0*/  LOP3.LUT R0, R2, UR6, RZ, 0x3c, !PT ;  /* 0x0000000602007c12 */ /* 0x000fe2000f8e3cff */
[----:B------:R-:W-:-:S03]  /*16b0*/  USHF.R.S32.HI UR14, URZ, 0x1, UR5 ;  /* 0x00000001ff0e7899 */ /* 0x000fc60008011405 */
[----:B------:R-:W-:-:S07]  /*16c0*/  ISETP.GE.AND P2, PT, R0, RZ, PT ;  /* 0x000000ff0000720c */ /* 0x000fce0003f46270 */
[----:B------:R-:W-:-:S06]  /*16d0*/  @P0 VIADD R9, R9, 0x1 ;  /* 0x0000000109090836 */ /* 0x000fcc0000000000 */
[----:B------:R-:W-:Y:S01]  /*16e0*/  @!P2 IMAD.MOV R9, RZ, RZ, -R9 ;  /* 0x000000ffff09a224 */ /* 0x000fe200078e0a09 */
[----:B------:R-:W-:-:S04]  /*16f0*/  @!P1 LOP3.LUT R9, RZ, UR6, RZ, 0x33, !PT ;  /* 0x00000006ff099c12 */ /* 0x000fc8000f8e33ff */
[----:B------:R-:W-:-:S13]  /*1700*/  ISETP.GE.AND P0, PT, R4, R9, PT ;  /* 0x000000090400720c */ /* 0x000fda0003f06270 */
[----:B------:R-:W-:Y:S05]  /*1710*/  @P0 BRA `(.L_x_14) ;  /* 0x00000004006c0947 */ /* 0x000fea0003800000 */
[----:B------:R-:W-:Y:S02]  /*1720*/  SHF.R.S32.HI R0, RZ, 0x1f, R17 ;  /* 0x0000001fff007819 */ /* 0x000fe40000011411 */
[----:B------:R-:W-:Y:S02]  /*1730*/  ISETP.NE.AND P0, PT, R4, RZ, PT ;  /* 0x000000ff0400720c */ /* 0x000fe40003f05270 */
[----:B------:R-:W-:-:S04]  /*1740*/  LEA.HI R0, R0, R17, RZ, 0x2 ;  /* 0x0000001100007211 */ /* 0x000fc800078f10ff */
[----:B------:R-:W-:-:S04]  /*1750*/  SHF.R.S32.HI R19, RZ, 0x2, R0 ;  /* 0x00000002ff137819 */ /* 0x000fc80000011400 */
[----:B------:R-:W-:-:S05]  /*1760*/  IADD3 R9, PT, PT, R7, R19, RZ ;  /* 0x0000001307097210 */ /* 0x000fca0007ffe0ff */
[----:B------:R-:W-:Y:S01]  /*1770*/  IMAD R6, R4, UR14, R9 ;  /* 0x0000000e04067c24 */ /* 0x000fe2000f8e0209 */
[----:B------:R-:W-:Y:S06]  /*1780*/  @P0 BRA `(.L_x_15) ;  /* 0x0000000000980947 */ /* 0x000fec0003800000 */
[----:B---3--:R-:W-:-:S06]  /*1790*/  UIMAD.WIDE UR12, UR7, 0x8, UR16 ;  /* 0x00000008070c78a5 */ /* 0x008fcc000f8e0210 */
[----:B------:R-:W-:Y:S02]  /*17a0*/  IMAD.U32 R28, RZ, RZ, UR12 ;  /* 0x0000000cff1c7e24 */ /* 0x000fe4000f8e00ff */
[----:B------:R-:W-:-:S06]  /*17b0*/  IMAD.U32 R29, RZ, RZ, UR13 ;  /* 0x0000000dff1d7e24 */ /* 0x000fcc000f8e00ff */
[----:B------:R-:W2:Y:S01]  /*17c0*/  LDG.E.64 R28, desc[UR18][R28.64+-0x8] ;  /* 0xfffff8121c1c7981 */ /* 0x000ea2000c1e1b00 */
[----:B-1----:R-:W-:-:S06]  /*17d0*/  UIMAD.WIDE UR12, UR7, 0x8, UR20 ;  /* 0x00000008070c78a5 */ /* 0x002fcc000f8e0214 */
[----:B------:R-:W-:Y:S01]  /*17e0*/  IMAD.U32 R16, RZ, RZ, UR12 ;  /* 0x0000000cff107e24 */ /* 0x000fe2000f8e00ff */
[----:B------:R-:W-:-:S06]  /*17f0*/  MOV R17, UR13 ;  /* 0x0000000d00117c02 */ /* 0x000fcc0008000f00 */
[----:B------:R-:W3:Y:S01]  /*1800*/  LDG.E.64 R16, desc[UR18][R16.64+-0x8] ;  /* 0xfffff81210107981 */ /* 0x000ee2000c1e1b00 */
[----:B------:R-:W0:Y:S01]  /*1810*/  S2UR UR6, SR_CgaCtaId ;  /* 0x00000000000679c3 */ /* 0x000e220000008800 */
[----:B------:R-:W-:Y:S01]  /*1820*/  UMOV UR5, 0x400 ;  /* 0x0000040000057882 */ /* 0x000fe20000000000 */
[----:B------:R-:W-:Y:S01]  /*1830*/  IMAD.MOV.U32 R20, RZ, RZ, 0x1 ;  /* 0x00000001ff147424 */ /* 0x000fe200078e00ff */
[----:B------:R-:W-:Y:S01]  /*1840*/  BSSY.RECONVERGENT B1, `(.L_x_16) ;  /* 0x0000018000017945 */ /* 0x000fe20003800200 */
[----:B0-----:R-:W-:-:S06]  /*1850*/  ULEA UR5, UR6, UR5, 0x18 ;  /* 0x0000000506057291 */ /* 0x001fcc000f8ec0ff */
[----:B------:R-:W-:-:S05]  /*1860*/  LEA R6, R6, UR5, 0x3 ;  /* 0x0000000506067c11 */ /* 0x000fca000f8e18ff */
[----:B------:R-:W-:Y:S01]  /*1870*/  IMAD R19, R19, 0x8, R6 ;  /* 0x0000000813137824 */ /* 0x000fe200078e0206 */
[----:B------:R-:W-:Y:S05]  /*1880*/  LDS.64 R8, [R6+-0x8] ;  /* 0xfffff80006087984 */ /* 0x000fea0000000a00 */
[----:B------:R-:W3:Y:S01]  /*1890*/  LDS.64 R18, [R19+-0x8] ;  /* 0xfffff80013127984 */ /* 0x000ee20000000a00 */
[----:B--2---:R-:W0:Y:S01]  /*18a0*/  MUFU.RCP64H R21, R29 ;  /* 0x0000001d00157308 */ /* 0x004e220000001800 */
[----:B---3--:R-:W-:Y:S02]  /*18b0*/  DFMA R30, -R16, R18, R8 ;  /* 0x00000012101e722b */ /* 0x008fe40000000108 */
        /* <DEDUP_REMOVED lines=12> */
[----:B------:R-:W-:-:S07]  /*1980*/  MOV R0, 0x19a0 ;  /* 0x000019a000007802 */ /* 0x000fce0000000f00 */
[----:B----4-:R-:W-:Y:S05]  /*1990*/  CALL.REL.NOINC `($__internal_0_$__cuda_sm20_div_rn_f64_full) ;  /* 0x0000000400a47944 */ /* 0x010fea0003c00000 */
[----:B------:R-:W-:Y:S01]  /*19a0*/  MOV R8, R34 ;  /* 0x0000002200087202 */ /* 0x000fe20000000f00 */
[----:B------:R-:W-:-:S07]  /*19b0*/  IMAD.MOV.U32 R9, RZ, RZ, R35 ;  /* 0x000000ffff097224 */ /* 0x000fce00078e0023 */
.L_x_17:
[----:B----4-:R-:W-:Y:S05]  /*19c0*/  BSYNC.RECONVERGENT B1 ;  /* 0x0000000000017941 */ /* 0x010fea0003800200 */
.L_x_16:
[----:B------:R2:W-:Y:S01]  /*19d0*/  STS.64 [R6+-0x8], R8 ;  /* 0xfffff80806007388 */ /* 0x0005e20000000a00 */
[----:B------:R-:W-:Y:S05]  /*19e0*/  BRA `(.L_x_14) ;  /* 0x0000000000b87947 */ /* 0x000fea0003800000 */
.L_x_15:
[----:B----4-:R-:W-:-:S06]  /*19f0*/  UIMAD.WIDE UR12, UR7, 0x8, UR10 ;  /* 0x00000008070c78a5 */ /* 0x010fcc000f8e020a */
[----:B------:R-:W-:Y:S01]  /*1a00*/  IMAD.U32 R28, RZ, RZ, UR12 ;  /* 0x0000000cff1c7e24 */ /* 0x000fe2000f8e00ff */
[----:B------:R-:W-:-:S06]  /*1a10*/  MOV R29, UR13 ;  /* 0x0000000d001d7c02 */ /* 0x000fcc0008000f00 */
[----:B------:R-:W2:Y:S01]  /*1a20*/  LDG.E.64 R28, desc[UR18][R28.64+-0x8] ;  /* 0xfffff8121c1c7981 */ /* 0x000ea2000c1e1b00 */
[----:B------:R-:W-:-:S06]  /*1a30*/  UIMAD.WIDE UR12, UR7, 0x8, UR8 ;  /* 0x00000008070c78a5 */ /* 0x000fcc000f8e0208 */
[----:B------:R-:W-:Y:S02]  /*1a40*/  IMAD.U32 R16, RZ, RZ, UR12 ;  /* 0x0000000cff107e24 */ /* 0x000fe4000f8e00ff */
[----:B------:R-:W-:Y:S01]  /*1a50*/  IMAD.U32 R17, RZ, RZ, UR13 ;  /* 0x0000000dff117e24 */ /* 0x000fe2000f8e00ff */
[----:B-1----:R-:W-:-:S05]  /*1a60*/  UIMAD.WIDE UR12, UR7, 0x8, UR20 ;  /* 0x00000008070c78a5 */ /* 0x002fca000f8e0214 */
[----:B------:R-:W4:Y:S01]  /*1a70*/  LDG.E.64 R16, desc[UR18][R16.64+-0x8] ;  /* 0xfffff81210107981 */ /* 0x000f22000c1e1b00 */
[----:B------:R-:W-:Y:S01]  /*1a80*/  MOV R8, UR12 ;  /* 0x0000000c00087c02 */ /* 0x000fe20008000f00 */
[----:B------:R-:W-:-:S06]  /*1a90*/  IMAD.U32 R9, RZ, RZ, UR13 ;  /* 0x0000000dff097e24 */ /* 0x000fcc000f8e00ff */
[----:B------:R-:W5:Y:S01]  /*1aa0*/  LDG.E.64 R8, desc[UR18][R8.64+-0x8] ;  /* 0xfffff81208087981 */ /* 0x000f62000c1e1b00 */
[----:B------:R-:W0:Y:S01]  /*1ab0*/  S2UR UR6, SR_CgaCtaId ;  /* 0x00000000000679c3 */ /* 0x000e220000008800 */
[----:B------:R-:W-:Y:S01]  /*1ac0*/  UMOV UR5, 0x400 ;  /* 0x0000040000057882 */ /* 0x000fe20000000000 */
[----:B------:R-:W-:Y:S01]  /*1ad0*/  IMAD.SHL.U32 R0, R0, 0x2, RZ ;  /* 0x0000000200007824 */ /* 0x000fe200078e00ff */
[----:B------:R-:W-:Y:S01]  /*1ae0*/  BSSY.RECONVERGENT B1, `(.L_x_18) ;  /* 0x000001d000017945 */ /* 0x000fe20003800200 */
[----:B------:R-:W-:-:S03]  /*1af0*/  IMAD.MOV.U32 R24, RZ, RZ, 0x1 ;  /* 0x00000001ff187424 */ /* 0x000fc600078e00ff */
[----:B------:R-:W-:Y:S01]  /*1b00*/  LOP3.LUT R21, R0, 0xfffffff8, RZ, 0xc0, !PT ;  /* 0xfffffff800157812 */ /* 0x000fe200078ec0ff */
[----:B0-----:R-:W-:-:S06]  /*1b10*/  ULEA UR5, UR6, UR5, 0x18 ;  /* 0x0000000506057291 */ /* 0x001fcc000f8ec0ff */
[----:B------:R-:W-:-:S04]  /*1b20*/  LEA R6, R6, UR5, 0x3 ;  /* 0x0000000506067c11 */ /* 0x000fc8000f8e18ff */
[----:B------:R-:W-:Y:S01]  /*1b30*/  IADD3 R22, PT, PT, R6, -R21, RZ ;  /* 0x8000001506167210 */ /* 0x000fe20007ffe0ff */
[----:B------:R-:W-:Y:S01]  /*1b40*/  IMAD R19, R19, 0x8, R6 ;  /* 0x0000000813137824 */ /* 0x000fe200078e0206 */
[----:B------:R-:W-:Y:S04]  /*1b50*/  LDS.64 R20, [R6+-0x8] ;  /* 0xfffff80006147984 */ /* 0x000fe80000000a00 */
[----:B------:R-:W4:Y:S04]  /*1b60*/  LDS.64 R22, [R22+-0x8] ;  /* 0xfffff80016167984 */ /* 0x000f280000000a00 */
[----:B------:R-:W5:Y:S01]  /*1b70*/  LDS.64 R18, [R19+-0x8] ;  /* 0xfffff80013127984 */ /* 0x000f620000000a00 */
[----:B--2---:R-:W0:Y:S01]  /*1b80*/  MUFU.RCP64H R25, R29 ;  /* 0x0000001d00197308 */ /* 0x004e220000001800 */
[----:B----4-:R-:W-:-:S02]  /*1b90*/  DFMA R16, -R16, R22, R20 ;  /* 0x000000161010722b */ /* 0x010fc40000000114 */
[----:B0-----:R-:W-:-:S06]  /*1ba0*/  DFMA R26, -R28, R24, 1 ;  /* 0x3ff000001c1a742b */ /* 0x001fcc0000000118 */
[----:B-----5:R-:W-:Y:S02]  /*1bb0*/  DFMA R30, -R8, R18, R16 ;  /* 0x00000012081e722b */ /* 0x020fe40000000110 */
[----:B------:R-:W-:-:S08]  /*1bc0*/  DFMA R26, R26, R26, R26 ;  /* 0x0000001a1a1a722b */ /* 0x000fd0000000001a */
[----:B------:R-:W-:Y:S01]  /*1bd0*/  DFMA R26, R24, R26, R24 ;  /* 0x0000001a181a722b */ /* 0x000fe20000000018 */
[----:B------:R-:W-:-:S07]  /*1be0*/  FSETP.GEU.AND P1, PT, |R31|, 6.5827683646048100446e-37, PT ;  /* 0x036000001f00780b */ /* 0x000fce0003f2e200 */
        /* <DEDUP_REMOVED lines=9> */
[----:B---3--:R-:W-:Y:S05]  /*1c80*/  CALL.REL.NOINC `($__internal_0_$__cuda_sm20_div_rn_f64_full) ;  /* 0x0000000000e87944 */ /* 0x008fea0003c00000 */
[----:B------:R-:W-:Y:S01]  /*1c90*/  MOV R8, R34 ;  /* 0x0000002200087202 */ /* 0x000fe20000000f00 */
[----:B------:R-:W-:-:S07]  /*1ca0*/  IMAD.MOV.U32 R9, RZ, RZ, R35 ;  /* 0x000000ffff097224 */ /* 0x000fce00078e0023 */
.L_x_19:
[----:B---3--:R-:W-:Y:S05]  /*1cb0*/  BSYNC.RECONVERGENT B1 ;  /* 0x0000000000017941 */ /* 0x008fea0003800200 */
.L_x_18:
[----:B------:R0:W-:Y:S02]  /*1cc0*/  STS.64 [R6+-0x8], R8 ;  /* 0xfffff80806007388 */ /* 0x0001e40000000a00 */
.L_x_14:
[----:B-1-34-:R-:W-:Y:S05]  /*1cd0*/  BSYNC.RECONVERGENT B0 ;  /* 0x0000000000007941 */ /* 0x01afea0003800200 */
.L_x_13:
[----:B------:R-:W-:Y:S01]  /*1ce0*/  UIADD3 UR4, UPT, UPT, UR4, 0x1, URZ ;  /* 0x0000000104047890 */ /* 0x000fe2000fffe0ff */
[----:B------:R-:W-:Y:S01]  /*1cf0*/  BAR.SYNC.DEFER_BLOCKING 0x0 ;  /* 0x0000000000007b1d */ /* 0x000fe20000010000 */
[----:B------:R-:W-:-:S04]  /*1d00*/  UIADD3 UR7, UPT, UPT, UR7, -0x1, URZ ;  /* 0xffffffff07077890 */ /* 0x000fc8000fffe0ff */
[----:B------:R-:W-:-:S04]  /*1d10*/  I2FP.F32.U32 R0, UR4 ;  /* 0x0000000400007c45 */ /* 0x000fc80008201000 */
[----:B------:R-:W-:-:S13]  /*1d20*/  FSETP.GT.AND P0, PT, R3, R0, PT ;  /* 0x000000000300720b */ /* 0x000fda0003f04000 */
[----:B------:R-:W-:Y:S05]  /*1d30*/  @P0 BRA `(.L_x_20) ;  /* 0xfffffff400f40947 */ /* 0x000fea000383ffff */
.L_x_12:
[----:B------:R-:W-:-:S13]  /*1d40*/  ISETP.NE.AND P0, PT, R4, RZ, PT ;  /* 0x000000ff0400720c */ /* 0x000fda0003f05270 */
[----:B------:R-:W1:Y:S01]  /*1d50*/  @P0 LDC.64 R2, c[0x0][0x398] ;  /* 0x0000e600ff020b82 */ /* 0x000e620000000a00 */
[----:B------:R-:W-:Y:S01]  /*1d60*/  @P0 IMAD R5, R4, 0x2, R5 ;  /* 0x0000000204050824 */ /* 0x000fe200078e0205 */
[----:B0-2---:R-:W2:Y:S06]  /*1d70*/  @!P0 LDG.E.64 R8, desc[UR18][R14.64] ;  /* 0x000000120e088981 */ /* 0x005eac000c1e1b00 */
[----:B------:R-:W0:Y:S01]  /*1d80*/  S2UR UR5, SR_CgaCtaId ;  /* 0x00000000000579c3 */ /* 0x000e220000008800 */
[----:B------:R-:W-:Y:S01]  /*1d90*/  UMOV UR4, 0x400 ;  /* 0x0000040000047882 */ /* 0x000fe20000000000 */
[----:B------:R-:W-:-:S06]  /*1da0*/  IMAD.MOV.U32 R20, RZ, RZ, 0x1 ;  /* 0x00000001ff147424 */ /* 0x000fcc00078e00ff */
[----:B------:R-:W3:Y:S01]  /*1db0*/  @P0 LDC.64 R22, c[0x0][0x3d8] ;  /* 0x0000f600ff160b82 */ /* 0x000ee20000000a00 */
[----:B-1----:R-:W-:-:S05]  /*1dc0*/  @P0 IMAD.WIDE R14, R5, 0x8, R2 ;  /* 0x00000008050e0825 */ /* 0x002fca00078e0202 */
[----:B------:R-:W3:Y:S02]  /*1dd0*/  @P0 LDG.E.64 R16, desc[UR18][R14.64] ;  /* 0x000000120e100981 */ /* 0x000ee4000c1e1b00 */
[----:B------:R-:W1:Y:S01]  /*1de0*/  @P0 LDC.64 R12, c[0x0][0x3e0] ;  /* 0x0000f800ff0c0b82 */ /* 0x000e620000000a00 */
[----:B------:R-:W-:Y:S01]  /*1df0*/  @P0 IADD3 R7, PT, PT, R7, R4, RZ ;  /* 0x0000000407070210 */ /* 0x000fe20007ffe0ff */
[----:B0-----:R-:W-:Y:S01]  /*1e00*/  ULEA UR4, UR5, UR4, 0x18 ;  /* 0x0000000405047291 */ /* 0x001fe2000f8ec0ff */
[----:B------:R-:W-:Y:S05]  /*1e10*/  BSSY.RECONVERGENT B0, `(.L_x_21) ;  /* 0x000001b000007945 */ /* 0x000fea0003800200 */
[C---:B------:R-:W-:Y:S01]  /*1e20*/  @P0 LEA R18, R7.reuse, UR4, 0x3 ;  /* 0x0000000407120c11 */ /* 0x040fe2000f8e18ff */
[----:B------:R-:W2:Y:S01]  /*1e30*/  @P0 LDC.64 R10, c[0x0][0x3e8] ;  /* 0x0000fa00ff0a0b82 */ /* 0x000ea20000000a00 */
[----:B------:R-:W-:-:S04]  /*1e40*/  LEA R2, R7, UR4, 0x3 ;  /* 0x0000000407027c11 */ /* 0x000fc8000f8e18ff */
[----:B------:R-:W3:Y:S04]  /*1e50*/  @P0 LDS.64 R18, [R18+-0x8] ;  /* 0xfffff80012120984 */ /* 0x000ee80000000a00 */
[----:B------:R-:W2:Y:S01]  /*1e60*/  LDS.64 R2, [R2] ;  /* 0x0000000002027984 */ /* 0x000ea20000000a00 */
[----:B-1----:R-:W0:Y:S02]  /*1e70*/  MUFU.RCP64H R21, R13 ;  /* 0x0000000d00157308 */ /* 0x002e240000001800 */
[----:B0-----:R-:W-:-:S08]  /*1e80*/  DFMA R6, R20, -R12, 1 ;  /* 0x3ff000001406742b */ /* 0x001fd0000000080c */
[----:B------:R-:W-:-:S08]  /*1e90*/  DFMA R6, R6, R6, R6 ;  /* 0x000000060606722b */ /* 0x000fd00000000006 */
[----:B------:R-:W-:Y:S02]  /*1ea0*/  DFMA R6, R20, R6, R20 ;  /* 0x000000061406722b */ /* 0x000fe40000000014 */
[----:B---3--:R-:W-:-:S06]  /*1eb0*/  @P0 DFMA R8, -R18, R22, R16 ;  /* 0x000000161208022b */ /* 0x008fcc0000000110 */
[----:B------:R-:W-:Y:S02]  /*1ec0*/  DFMA R16, R6, -R12, 1 ;  /* 0x3ff000000610742b */ /* 0x000fe4000000080c */
[----:B--2---:R-:W-:-:S06]  /*1ed0*/  DFMA R30, R2, -R10, R8 ;  /* 0x8000000a021e722b */ /* 0x004fcc0000000008 */
[----:B------:R-:W-:-:S08]  /*1ee0*/  DFMA R6, R6, R16, R6 ;  /* 0x000000100606722b */ /* 0x000fd00000000006 */
[----:B------:R-:W-:Y:S01]  /*1ef0*/  DMUL R8, R30, R6 ;  /* 0x000000061e087228 */ /* 0x000fe20000000000 */
[----:B------:R-:W-:-:S07]  /*1f00*/  FSETP.GEU.AND P1, PT, |R31|, 6.5827683646048100446e-37, PT ;  /* 0x036000001f00780b */ /* 0x000fce0003f2e200 */
[----:B------:R-:W-:-:S08]  /*1f10*/  DFMA R10, R8, -R12, R30 ;  /* 0x8000000c080a722b */ /* 0x000fd0000000001e */
        /* <DEDUP_REMOVED lines=10> */
.L_x_22:
[----:B------:R-:W-:Y:S05]  /*1fc0*/  BSYNC.RECONVERGENT B0 ;  /* 0x0000000000007941 */ /* 0x000fea0003800200 */
.L_x_21:
[----:B------:R-:W0:Y:S01]  /*1fd0*/  LDC.64 R8, c[0x0][0x398] ;  /* 0x0000e600ff087b82 */ /* 0x000e220000000a00 */
[----:B------:R-:W-:Y:S01]  /*1fe0*/  STG.E.64 desc[UR18][R14.64], R6 ;  /* 0x000000060e007986 */ /* 0x000fe2000c101b12 */
[----:B0-----:R-:W-:-:S05]  /*1ff0*/  IMAD.WIDE R4, R5, 0x8, R8 ;  /* 0x0000000805047825 */ /* 0x001fca00078e0208 */
[----:B------:R-:W-:Y:S01]  /*2000*/  STG.E.64 desc[UR18][R4.64+0x8], R2 ;  /* 0x0000080204007986 */ /* 0x000fe2000c101b12 */
[----:B------:R-:W-:Y:S06]  /*2010*/  BAR.SYNC.DEFER_BLOCKING 0x0 ;  /* 0x0000000000007b1d */ /* 0x000fec0000010000 */
[----:B------:R-:W-:Y:S05]  /*2020*/  EXIT ;  /* 0x000000000000794d */ /* 0x000fea0003800000 */
        .weak           $__internal_0_$__cuda_sm20_div_rn_f64_full
        .type           $__internal_0_$__cuda_sm20_div_rn_f64_full,@function
        .size           $__internal_0_$__cuda_sm20_div_rn_f64_full,(.L_x_29 - $__internal_0_$__cuda_sm20_div_rn_f64_full)
$__internal_0_$__cuda_sm20_div_rn_f64_full:
[C---:B------:R-:W-:Y:S01]  /*2030*/  FSETP.GEU.AND P0, PT, |R29|.reuse, 1.469367938527859385e-39, PT ;  /* 0x001000001d00780b */ /* 0x040fe20003f0e200 */
[----:B------:R-:W-:Y:S01]  /*2040*/  IMAD.MOV.U32 R32, RZ, RZ, 0x1 ;  /* 0x00000001ff207424 */ /* 0x000fe200078e00ff */
[----:B------:R-:W-:Y:S01]  /*2050*/  LOP3.LUT R26, R29, 0x800fffff, RZ, 0xc0, !PT ;  /* 0x800fffff1d1a7812 */ /* 0x000fe200078ec0ff */
[----:B------:R-:W-:Y:S01]  /*2060*/  IMAD.MOV.U32 R42, RZ, RZ, 0x1ca00000 ;  /* 0x1ca00000ff2a7424 */ /* 0x000fe200078e00ff */
[C---:B------:R-:W-:Y:S01]  /*2070*/  FSETP.GEU.AND P2, PT, |R31|.reuse, 1.469367938527859385e-39, PT ;  /* 0x001000001f00780b */ /* 0x040fe20003f4e200 */
[----:B------:R-:W-:Y:S01]  /*2080*/  BSSY.RECONVERGENT B2, `(.L_x_23) ;  /* 0x0000052000027945 */ /* 0x000fe20003800200 */
[----:B------:R-:W-:Y:S02]  /*2090*/  LOP3.LUT R27, R26, 0x3ff00000, RZ, 0xfc, !PT ;  /* 0x3ff000001a1b7812 */ /* 0x000fe400078efcff */
[----:B------:R-:W-:Y:S02]  /*20a0*/  MOV R26, R28 ;  /* 0x0000001c001a7202 */ /* 0x000fe40000000f00 */
[----:B------:R-:W-:-:S02]  /*20b0*/  LOP3.LUT R41, R31, 0x7ff00000, RZ, 0xc0, !PT ;  /* 0x7ff000001f297812 */ /* 0x000fc400078ec0ff */
[----:B------:R-:W-:Y:S01]  /*20c0*/  LOP3.LUT R44, R29, 0x7ff00000, RZ, 0xc0, !PT ;  /* 0x7ff000001d2c7812 */ /* 0x000fe200078ec0ff */
[----:B------:R-:W-:-:S03]  /*20d0*/  @!P0 DMUL R26, R28, 8.98846567431157953865e+307 ;  /* 0x7fe000001c1a8828 */ /* 0x000fc60000000000 */
[----:B------:R-:W-:Y:S02]  /*20e0*/  ISETP.GE.U32.AND P1, PT, R41, R44, PT ;  /* 0x0000002c2900720c */ /* 0x000fe40003f26070 */
[----:B------:R-:W-:Y:S01]  /*20f0*/  @!P2 LOP3.LUT R34, R29, 0x7ff00000, RZ, 0xc0, !PT ;  /* 0x7ff000001d22a812 */ /* 0x000fe200078ec0ff */
[----:B------:R-:W0:Y:S03]  /*2100*/  MUFU.RCP64H R33, R27 ;  /* 0x0000001b00217308 */ /* 0x000e260000001800 */
[----:B------:R-:W-:Y:S02]  /*2110*/  @!P2 ISETP.GE.U32.AND P3, PT, R41, R34, PT ;  /* 0x000000222900a20c */ /* 0x000fe40003f66070 */
[----:B------:R-:W-:Y:S02]  /*2120*/  @!P0 LOP3.LUT R44, R27, 0x7ff00000, RZ, 0xc0, !PT ;  /* 0x7ff000001b2c8812 */ /* 0x000fe400078ec0ff */
[----:B------:R-:W-:-:S04]  /*2130*/  @!P2 SEL R35, R42, 0x63400000, !P3 ;  /* 0x634000002a23a807 */ /* 0x000fc80005800000 */
[----:B------:R-:W-:-:S04]  /*2140*/  @!P2 LOP3.LUT R38, R35, 0x80000000, R31, 0xf8, !PT ;  /* 0x800000002326a812 */ /* 0x000fc800078ef81f */
[----:B------:R-:W-:Y:S01]  /*2150*/  @!P2 LOP3.LUT R39, R38, 0x100000, RZ, 0xfc, !PT ;  /* 0x001000002627a812 */ /* 0x000fe200078efcff */
[----:B------:R-:W-:Y:S01]  /*2160*/  @!P2 IMAD.MOV.U32 R38, RZ, RZ, RZ ;  /* 0x000000ffff26a224 */ /* 0x000fe200078e00ff */
[----:B0-----:R-:W-:-:S08]  /*2170*/  DFMA R36, R32, -R26, 1 ;  /* 0x3ff000002024742b */ /* 0x001fd0000000081a */
[----:B------:R-:W-:-:S08]  /*2180*/  DFMA R36, R36, R36, R36 ;  /* 0x000000242424722b */ /* 0x000fd00000000024 */
[----:B------:R-:W-:Y:S01]  /*2190*/  DFMA R36, R32, R36, R32 ;  /* 0x000000242024722b */ /* 0x000fe20000000020 */
[----:B------:R-:W-:Y:S02]  /*21a0*/  SEL R33, R42, 0x63400000, !P1 ;  /* 0x634000002a217807 */ /* 0x000fe40004800000 */
[----:B------:R-:W-:Y:S02]  /*21b0*/  MOV R32, R30 ;  /* 0x0000001e00207202 */ /* 0x000fe40000000f00 */
[----:B------:R-:W-:-:S03]  /*21c0*/  LOP3.LUT R33, R33, 0x800fffff, R31, 0xf8, !PT ;  /* 0x800fffff21217812 */ /* 0x000fc600078ef81f */
[----:B------:R-:W-:-:S03]  /*21d0*/  DFMA R34, R36, -R26, 1 ;  /* 0x3ff000002422742b */ /* 0x000fc6000000081a */
[----:B------:R-:W-:-:S05]  /*21e0*/  @!P2 DFMA R32, R32, 2, -R38 ;  /* 0x400000002020a82b */ /* 0x000fca0000000826 */
[----:B------:R-:W-:-:S08]  /*21f0*/  DFMA R34, R36, R34, R36 ;  /* 0x000000222422722b */ /* 0x000fd00000000024 */
[----:B------:R-:W-:-:S08]  /*2200*/  DMUL R36, R34, R32 ;  /* 0x0000002022247228 */ /* 0x000fd00000000000 */
[----:B------:R-:W-:-:S08]  /*2210*/  DFMA R38, R36, -R26, R32 ;  /* 0x8000001a2426722b */ /* 0x000fd00000000020 */
[----:B------:R-:W-:Y:S01]  /*2220*/  DFMA R38, R34, R38, R36 ;  /* 0x000000262226722b */ /* 0x000fe20000000024 */
[----:B------:R-:W-:Y:S01]  /*2230*/  IMAD.MOV.U32 R36, RZ, RZ, R41 ;  /* 0x000000ffff247224 */ /* 0x000fe200078e0029 */
[----:B------:R-:W-:Y:S01]  /*2240*/  @!P2 LOP3.LUT R36, R33, 0x7ff00000, RZ, 0xc0, !PT ;  /* 0x7ff000002124a812 */ /* 0x000fe200078ec0ff */
[----:B------:R-:W-:-:S03]  /*2250*/  VIADD R35, R44, 0xffffffff ;  /* 0xffffffff2c237836 */ /* 0x000fc60000000000 */
[----:B------:R-:W-:-:S04]  /*2260*/  IADD3 R34, PT, PT, R36, -0x1, RZ ;  /* 0xffffffff24227810 */ /* 0x000fc80007ffe0ff */
[----:B------:R-:W-:-:S04]  /*2270*/  ISETP.GT.U32.AND P0, PT, R34, 0x7feffffe, PT ;  /* 0x7feffffe2200780c */ /* 0x000fc80003f04070 */
[----:B------:R-:W-:-:S13]  /*2280*/  ISETP.GT.U32.OR P0, PT, R35, 0x7feffffe, P0 ;  /* 0x7feffffe2300780c */ /* 0x000fda0000704470 */
[----:B------:R-:W-:Y:S05]  /*2290*/  @P0 BRA `(.L_x_24) ;  /* 0x00000000006c0947 */ /* 0x000fea0003800000 */
[----:B------:R-:W-:-:S04]  /*22a0*/  LOP3.LUT R34, R29, 0x7ff00000, RZ, 0xc0, !PT ;  /* 0x7ff000001d227812 */ /* 0x000fc800078ec0ff */
[CC--:B------:R-:W-:Y:S02]  /*22b0*/  VIADDMNMX R30, R41.reuse, -R34.reuse, 0xb9600000, !PT ;  /* 0xb9600000291e7446 */ /* 0x0c0fe40007800922 */
[----:B------:R-:W-:Y:S02]  /*22c0*/  ISETP.GE.U32.AND P0, PT, R41, R34, PT ;  /* 0x000000222900720c */ /* 0x000fe40003f06070 */
[----:B------:R-:W-:Y:S02]  /*22d0*/  VIMNMX R30, PT, PT, R30, 0x46a00000, PT ;  /* 0x46a000001e1e7848 */ /* 0x000fe40003fe0100 */
[----:B------:R-:W-:-:S05]  /*22e0*/  SEL R31, R42, 0x63400000, !P0 ;  /* 0x634000002a1f7807 */ /* 0x000fca0004000000 */
[----:B------:R-:W-:Y:S02]  /*22f0*/  IMAD.IADD R36, R30, 0x1, -R31 ;  /* 0x000000011e247824 */ /* 0x000fe400078e0a1f */
[----:B------:R-:W-:-:S03]  /*2300*/  IMAD.MOV.U32 R30, RZ, RZ, RZ ;  /* 0x000000ffff1e7224 */ /* 0x000fc600078e00ff */
[----:B------:R-:W-:-:S06]  /*2310*/  IADD3 R31, PT, PT, R36, 0x7fe00000, RZ ;  /* 0x7fe00000241f7810 */ /* 0x000fcc0007ffe0ff */
[----:B------:R-:W-:-:S10]  /*2320*/  DMUL R34, R38, R30 ;  /* 0x0000001e26227228 */ /* 0x000fd40000000000 */
[----:B------:R-:W-:-:S13]  /*2330*/  FSETP.GTU.AND P0, PT, |R35|, 1.469367938527859385e-39, PT ;  /* 0x001000002300780b */ /* 0x000fda0003f0c200 */
[----:B------:R-:W-:Y:S05]  /*2340*/  @P0 BRA `(.L_x_25) ;  /* 0x0000000000940947 */ /* 0x000fea0003800000 */
[----:B------:R-:W-:Y:S01]  /*2350*/  DFMA R26, R38, -R26, R32 ;  /* 0x8000001a261a722b */ /* 0x000fe20000000020 */
[----:B------:R-:W-:-:S09]  /*2360*/  IMAD.MOV.U32 R30, RZ, RZ, RZ ;  /* 0x000000ffff1e7224 */ /* 0x000fd200078e00ff */
[C---:B------:R-:W-:Y:S02]  /*2370*/  FSETP.NEU.AND P0, PT, R27.reuse, RZ, PT ;  /* 0x000000ff1b00720b */ /* 0x040fe40003f0d000 */
[----:B------:R-:W-:-:S04]  /*2380*/  LOP3.LUT R29, R27, 0x80000000, R29, 0x48, !PT ;  /* 0x800000001b1d7812 */ /* 0x000fc800078e481d */
[----:B------:R-:W-:-:S07]  /*2390*/  LOP3.LUT R31, R29, R31, RZ, 0xfc, !PT ;  /* 0x0000001f1d1f7212 */ /* 0x000fce00078efcff */
[----:B------:R-:W-:Y:S05]  /*23a0*/  @!P0 BRA `(.L_x_25) ;  /* 0x00000000007c8947 */ /* 0x000fea0003800000 */
[----:B------:R-:W-:Y:S01]  /*23b0*/  IADD3 R27, PT, PT, -R36, RZ, RZ ;  /* 0x000000ff241b7210 */ /* 0x000fe20007ffe1ff */
[----:B------:R-:W-:Y:S01]  /*23c0*/  IMAD.MOV.U32 R26, RZ, RZ, RZ ;  /* 0x000000ffff1a7224 */ /* 0x000fe200078e00ff */
[----:B------:R-:W-:-:S05]  /*23d0*/  DMUL.RP R30, R38, R30 ;  /* 0x0000001e261e7228 */ /* 0x000fca0000008000 */
[----:B------:R-:W-:-:S05]  /*23e0*/  DFMA R26, R34, -R26, R38 ;  /* 0x8000001a221a722b */ /* 0x000fca0000000026 */
[----:B------:R-:W-:Y:S02]  /*23f0*/  LOP3.LUT R29, R31, R29, RZ, 0x3c, !PT ;  /* 0x0000001d1f1d7212 */ /* 0x000fe400078e3cff */
[----:B------:R-:W-:-:S04]  /*2400*/  IADD3 R26, PT, PT, -R36, -0x43300000, RZ ;  /* 0xbcd00000241a7810 */ /* 0x000fc80007ffe1ff */
[----:B------:R-:W-:-:S04]  /*2410*/  FSETP.NEU.AND P0, PT, |R27|, R26, PT ;  /* 0x0000001a1b00720b */ /* 0x000fc80003f0d200 */
[----:B------:R-:W-:Y:S02]  /*2420*/  FSEL R34, R30, R34, !P0 ;  /* 0x000000221e227208 */ /* 0x000fe40004000000 */
[----:B------:R-:W-:Y:S01]  /*2430*/  FSEL R35, R29, R35, !P0 ;  /* 0x000000231d237208 */ /* 0x000fe20004000000 */
[----:B------:R-:W-:Y:S06]  /*2440*/  BRA `(.L_x_25) ;  /* 0x0000000000547947 */ /* 0x000fec0003800000 */
.L_x_24:
[----:B------:R-:W-:-:S14]  /*2450*/  DSETP.NAN.AND P0, PT, R30, R30, PT ;  /* 0x0000001e1e00722a */ /* 0x000fdc0003f08000 */
[----:B------:R-:W-:Y:S05]  /*2460*/  @P0 BRA `(.L_x_26) ;  /* 0x0000000000440947 */ /* 0x000fea0003800000 */
[----:B------:R-:W-:-:S14]  /*2470*/  DSETP.NAN.AND P0, PT, R28, R28, PT ;  /* 0x0000001c1c00722a */ /* 0x000fdc0003f08000 */
[----:B------:R-:W-:Y:S05]  /*2480*/  @P0 BRA `(.L_x_27) ;  /* 0x0000000000300947 */ /* 0x000fea0003800000 */
[----:B------:R-:W-:Y:S01]  /*2490*/  ISETP.NE.AND P0, PT, R36, R44, PT ;  /* 0x0000002c2400720c */ /* 0x000fe20003f05270 */
[----:B------:R-:W-:Y:S01]  /*24a0*/  IMAD.MOV.U32 R34, RZ, RZ, 0x0 ;  /* 0x00000000ff227424 */ /* 0x000fe200078e00ff */
[----:B------:R-:W-:-:S11]  /*24b0*/  MOV R35, 0xfff80000 ;  /* 0xfff8000000237802 */ /* 0x000fd60000000f00 */
[----:B------:R-:W-:Y:S05]  /*24c0*/  @!P0 BRA `(.L_x_25) ;  /* 0x0000000000348947 */ /* 0x000fea0003800000 */
[----:B------:R-:W-:Y:S02]  /*24d0*/  ISETP.NE.AND P0, PT, R36, 0x7ff00000, PT ;  /* 0x7ff000002400780c */ /* 0x000fe40003f05270 */
[----:B------:R-:W-:Y:S02]  /*24e0*/  LOP3.LUT R35, R31, 0x80000000, R29, 0x48, !PT ;  /* 0x800000001f237812 */ /* 0x000fe400078e481d */
[----:B------:R-:W-:-:S13]  /*24f0*/  ISETP.EQ.OR P0, PT, R44, RZ, !P0 ;  /* 0x000000ff2c00720c */ /* 0x000fda0004702670 */
[----:B------:R-:W-:Y:S01]  /*2500*/  @P0 LOP3.LUT R26, R35, 0x7ff00000, RZ, 0xfc, !PT ;  /* 0x7ff00000231a0812 */ /* 0x000fe200078efcff */
[----:B------:R-:W-:Y:S02]  /*2510*/  @!P0 IMAD.MOV.U32 R34, RZ, RZ, RZ ;  /* 0x000000ffff228224 */ /* 0x000fe400078e00ff */
[----:B------:R-:W-:Y:S01]  /*2520*/  @P0 IMAD.MOV.U32 R34, RZ, RZ, RZ ;  /* 0x000000ffff220224 */ /* 0x000fe200078e00ff */
[----:B------:R-:W-:Y:S01]  /*2530*/  @P0 MOV R35, R26 ;  /* 0x0000001a00230202 */ /* 0x000fe20000000f00 */
[----:B------:R-:W-:Y:S06]  /*2540*/  BRA `(.L_x_25) ;  /* 0x0000000000147947 */ /* 0x000fec0003800000 */
.L_x_27:
[----:B------:R-:W-:Y:S01]  /*2550*/  LOP3.LUT R35, R29, 0x80000, RZ, 0xfc, !PT ;  /* 0x000800001d237812 */ /* 0x000fe200078efcff */
[----:B------:R-:W-:Y:S01]  /*2560*/  IMAD.MOV.U32 R34, RZ, RZ, R28 ;  /* 0x000000ffff227224 */ /* 0x000fe200078e001c */
[----:B------:R-:W-:Y:S06]  /*2570*/  BRA `(.L_x_25) ;  /* 0x0000000000087947 */ /* 0x000fec0003800000 */
.L_x_26:
[----:B------:R-:W-:Y:S01]  /*2580*/  LOP3.LUT R35, R31, 0x80000, RZ, 0xfc, !PT ;  /* 0x000800001f237812 */ /* 0x000fe200078efcff */
[----:B------:R-:W-:-:S07]  /*2590*/  IMAD.MOV.U32 R34, RZ, RZ, R30 ;  /* 0x000000ffff227224 */ /* 0x000fce00078e001e */
.L_x_25:
[----:B------:R-:W-:Y:S05]  /*25a0*/  BSYNC.RECONVERGENT B2 ;  /* 0x0000000000027941 */ /* 0x000fea0003800200 */
.L_x_23:
[----:B------:R-:W-:Y:S01]  /*25b0*/  MOV R26, R0 ;  /* 0x00000000001a7202 */ /* 0x000fe20000000f00 */
[----:B------:R-:W-:-:S04]  /*25c0*/  IMAD.MOV.U32 R27, RZ, RZ, 0x0 ;  /* 0x00000000ff1b7424 */ /* 0x000fc800078e00ff */
[----:B------:R-:W-:Y:S05]  /*25d0*/  RET.REL.NODEC R26 `(_Z24sharedMemCyclicReductionPdS_S_S_S_S_S_S_S_dddddiiiii) ;  /* 0xffffffd81a887950 */ /* 0x000fea0003c3ffff */
.L_x_28:
[----:B------:R-:W-:-:S00]  /*25e0*/  BRA `(.L_x_28) ;  /* 0xfffffffc00fc7947 */ /* 0x000fc0000383ffff */
[----:B------:R-:W-:-:S00]  /*25f0*/  NOP ;  /* 0x0000000000007918 */ /* 0x000fc00000000000 */
        /* <DEDUP_REMOVED lines=8> */
.L_x_29:


//--------------------- .nv.shared._Z24sharedMemCyclicReductionPdS_S_S_S_S_S_S_S_dddddiiiii --------------------------
	.section	.nv.shared._Z24sharedMemCyclicReductionPdS_S_S_S_S_S_S_S_dddddiiiii,"aw",@nobits
	.sectionflags	@""
	.align	8
.nv.shared._Z24sharedMemCyclicReductionPdS_S_S_S_S_S_S_S_dddddiiiii:
	.zero		1280


//--------------------- .nv.shared.reserved.0     --------------------------
	.section	.nv.shared.reserved.0,"aw",@nobits
	.weak		__nv_reservedSMEM_offset_0_alias
	.size		__nv_reservedSMEM_offset_0_alias, 0, 64
	.other		__nv_reservedSMEM_offset_0_alias,@"STO_CUDA_RESERVED_SHARED STV_DEFAULT"
__nv_reservedSMEM_offset_0_alias:
	.zero		0
	.zero		64


//--------------------- .nv.constant0._Z24sharedMemCyclicReductionPdS_S_S_S_S_S_S_S_dddddiiiii --------------------------
	.section	.nv.constant0._Z24sharedMemCyclicReductionPdS_S_S_S_S_S_S_S_dddddiiiii,"a",@progbits
	.sectionflags	@""
	.align	4
.nv.constant0._Z24sharedMemCyclicReductionPdS_S_S_S_S_S_S_S_dddddiiiii:
	.zero		1028


//--------------------- SYMBOLS --------------------------

	.type		.nv.reservedSmem.offset0,@object
	.size		.nv.reservedSmem.offset0,0x4
	.type		.nv.reservedSmem.cap,@object
	.size		.nv.reservedSmem.cap,0x4
